	.target	sm_80

	.elftype	@"ET_EXEC"


//--------------------- .note.nv.tkinfo           --------------------------
	.section	.note.nv.tkinfo,"",@"SHT_NOTE"
	.sectionflags	@"SHF_NOTE_NV_TKINFO"
	.tkinfo
        /*0018*/ 	.word	0x00000002
        /*0030*/ 	.string	""
        /*0030*/ 	.string	"ptxas"
        /*0030*/ 	.string	"Cuda compilation tools, release 13.0, V13.0.88"
        /*0030*/ 	.string	"Build cuda_13.0.r13.0/compiler.36424714_0"
        /*0030*/ 	.string	"-v  -suppress-debug-info  -lineinfo  -arch sm_80 "



//--------------------- .note.nv.cuinfo           --------------------------
	.section	.note.nv.cuinfo,"",@"SHT_NOTE"
	.sectionflags	@"SHF_NOTE_NV_CUINFO"
        /*0018*/ 	.short	0x0002
        /*001a*/ 	.short	0x0050
        /*001c*/ 	.short	0x0082
	.zero		2


//--------------------- .nv.info                  --------------------------
	.section	.nv.info,"",@"SHT_CUDA_INFO"
	.align	4


	//----- nvinfo : EIATTR_REGCOUNT
	.align		4
        /*0000*/ 	.byte	0x04, 0x2f
        /*0002*/ 	.short	(.L_2 - .L_1)
	.align		4
.L_1:
        /*0004*/ 	.word	index@(attn_fwd)
        /*0008*/ 	.word	0x000000a4


	//----- nvinfo : EIATTR_FRAME_SIZE
	.align		4
.L_2:
        /*000c*/ 	.byte	0x04, 0x11
        /*000e*/ 	.short	(.L_4 - .L_3)
	.align		4
.L_3:
        /*0010*/ 	.word	index@(attn_fwd)
        /*0014*/ 	.word	0x00000000


	//----- nvinfo : EIATTR_MIN_STACK_SIZE
	.align		4
.L_4:
        /*0018*/ 	.byte	0x04, 0x12
        /*001a*/ 	.short	(.L_6 - .L_5)
	.align		4
.L_5:
        /*001c*/ 	.word	index@(attn_fwd)
        /*0020*/ 	.word	0x00000000
.L_6:


//--------------------- .nv.info.attn_fwd         --------------------------
	.section	.nv.info.attn_fwd,"",@"SHT_CUDA_INFO"
	.sectionflags	@""
	.align	4


	//----- nvinfo : EIATTR_CUDA_API_VERSION
	.align		4
        /*0000*/ 	.byte	0x04, 0x37
        /*0002*/ 	.short	(.L_8 - .L_7)
.L_7:
        /*0004*/ 	.word	0x00000082


	//----- nvinfo : EIATTR_SW2861232_WAR
	.align		4
.L_8:
        /*0008*/ 	.byte	0x01, 0x35
	.zero		2


	//----- nvinfo : EIATTR_PARAM_CBANK
	.align		4
        /*000c*/ 	.byte	0x04, 0x0a
        /*000e*/ 	.short	(.L_10 - .L_9)
	.align		4
.L_9:
        /*0010*/ 	.word	index@(.nv.constant0.attn_fwd)
        /*0014*/ 	.short	0x0160
        /*0016*/ 	.short	0x0088


	//----- nvinfo : EIATTR_CBANK_PARAM_SIZE
	.align		4
.L_10:
        /*0018*/ 	.byte	0x03, 0x19
        /*001a*/ 	.short	0x0088


	//----- nvinfo : EIATTR_KPARAM_INFO
	.align		4
        /*001c*/ 	.byte	0x04, 0x17
        /*001e*/ 	.short	(.L_12 - .L_11)
.L_11:
        /*0020*/ 	.word	0x00000000
        /*0024*/ 	.short	0x0019
        /*0026*/ 	.short	0x0080
        /*0028*/ 	.byte	0x00, 0xf4, 0x21, 0x00


	//----- nvinfo : EIATTR_KPARAM_INFO
	.align		4
.L_12:
        /*002c*/ 	.byte	0x04, 0x17
        /*002e*/ 	.short	(.L_14 - .L_13)
.L_13:
        /*0030*/ 	.word	0x00000000
        /*0034*/ 	.short	0x0018
        /*0036*/ 	.short	0x0078
        /*0038*/ 	.byte	0x00, 0xf4, 0x21, 0x00


	//----- nvinfo : EIATTR_KPARAM_INFO
	.align		4
.L_14:
        /*003c*/ 	.byte	0x04, 0x17
        /*003e*/ 	.short	(.L_16 - .L_15)
.L_15:
        /*0040*/ 	.word	0x00000000
        /*0044*/ 	.short	0x0017
        /*0046*/ 	.short	0x0070
        /*0048*/ 	.byte	0x00, 0xf0, 0x11, 0x00


	//----- nvinfo : EIATTR_KPARAM_INFO
	.align		4
.L_16:
        /*004c*/ 	.byte	0x04, 0x17
        /*004e*/ 	.short	(.L_18 - .L_17)
.L_17:
        /*0050*/ 	.word	0x00000000
        /*0054*/ 	.short	0x0016
        /*0056*/ 	.short	0x006c
        /*0058*/ 	.byte	0x00, 0xf0, 0x11, 0x00


	//----- nvinfo : EIATTR_KPARAM_INFO
	.align		4
.L_18:
        /*005c*/ 	.byte	0x04, 0x17
        /*005e*/ 	.short	(.L_20 - .L_19)
.L_19:
        /*0060*/ 	.word	0x00000000
        /*0064*/ 	.short	0x0015
        /*0066*/ 	.short	0x0068
        /*0068*/ 	.byte	0x00, 0xf0, 0x11, 0x00


	//----- nvinfo : EIATTR_KPARAM_INFO
	.align		4
.L_20:
        /*006c*/ 	.byte	0x04, 0x17
        /*006e*/ 	.short	(.L_22 - .L_21)
.L_21:
        /*0070*/ 	.word	0x00000000
        /*0074*/ 	.short	0x0014
        /*0076*/ 	.short	0x0064
        /*0078*/ 	.byte	0x00, 0xf0, 0x11, 0x00


	//----- nvinfo : EIATTR_KPARAM_INFO
	.align		4
.L_22:
        /*007c*/ 	.byte	0x04, 0x17
        /*007e*/ 	.short	(.L_24 - .L_23)
.L_23:
        /*0080*/ 	.word	0x00000000
        /*0084*/ 	.short	0x0013
        /*0086*/ 	.short	0x0060
        /*0088*/ 	.byte	0x00, 0xf0, 0x11, 0x00


	//----- nvinfo : EIATTR_KPARAM_INFO
	.align		4
.L_24:
        /*008c*/ 	.byte	0x04, 0x17
        /*008e*/ 	.short	(.L_26 - .L_25)
.L_25:
        /*0090*/ 	.word	0x00000000
        /*0094*/ 	.short	0x0012
        /*0096*/ 	.short	0x005c
        /*0098*/ 	.byte	0x00, 0xf0, 0x11, 0x00


	//----- nvinfo : EIATTR_KPARAM_INFO
	.align		4
.L_26:
        /*009c*/ 	.byte	0x04, 0x17
        /*009e*/ 	.short	(.L_28 - .L_27)
.L_27:
        /*00a0*/ 	.word	0x00000000
        /*00a4*/ 	.short	0x0011
        /*00a6*/ 	.short	0x0058
        /*00a8*/ 	.byte	0x00, 0xf0, 0x11, 0x00


	//----- nvinfo : EIATTR_KPARAM_INFO
	.align		4
.L_28:
        /*00ac*/ 	.byte	0x04, 0x17
        /*00ae*/ 	.short	(.L_30 - .L_29)
.L_29:
        /*00b0*/ 	.word	0x00000000
        /*00b4*/ 	.short	0x0010
        /*00b6*/ 	.short	0x0054
        /*00b8*/ 	.byte	0x00, 0xf0, 0x11, 0x00


	//----- nvinfo : EIATTR_KPARAM_INFO
	.align		4
.L_30:
        /*00bc*/ 	.byte	0x04, 0x17
        /*00be*/ 	.short	(.L_32 - .L_31)
.L_31:
        /*00c0*/ 	.word	0x00000000
        /*00c4*/ 	.short	0x000f
        /*00c6*/ 	.short	0x0050
        /*00c8*/ 	.byte	0x00, 0xf0, 0x11, 0x00


	//----- nvinfo : EIATTR_KPARAM_INFO
	.align		4
.L_32:
        /*00cc*/ 	.byte	0x04, 0x17
        /*00ce*/ 	.short	(.L_34 - .L_33)
.L_33:
        /*00d0*/ 	.word	0x00000000
        /*00d4*/ 	.short	0x000e
        /*00d6*/ 	.short	0x004c
        /*00d8*/ 	.byte	0x00, 0xf0, 0x11, 0x00


	//----- nvinfo : EIATTR_KPARAM_INFO
	.align		4
.L_34:
        /*00dc*/ 	.byte	0x04, 0x17
        /*00de*/ 	.short	(.L_36 - .L_35)
.L_35:
        /*00e0*/ 	.word	0x00000000
        /*00e4*/ 	.short	0x000d
        /*00e6*/ 	.short	0x0048
        /*00e8*/ 	.byte	0x00, 0xf0, 0x11, 0x00


	//----- nvinfo : EIATTR_KPARAM_INFO
	.align		4
.L_36:
        /*00ec*/ 	.byte	0x04, 0x17
        /*00ee*/ 	.short	(.L_38 - .L_37)
.L_37:
        /*00f0*/ 	.word	0x00000000
        /*00f4*/ 	.short	0x000c
        /*00f6*/ 	.short	0x0044
        /*00f8*/ 	.byte	0x00, 0xf0, 0x11, 0x00


	//----- nvinfo : EIATTR_KPARAM_INFO
	.align		4
.L_38:
        /*00fc*/ 	.byte	0x04, 0x17
        /*00fe*/ 	.short	(.L_40 - .L_39)
.L_39:
        /*0100*/ 	.word	0x00000000
        /*0104*/ 	.short	0x000b
        /*0106*/ 	.short	0x0040
        /*0108*/ 	.byte	0x00, 0xf0, 0x11, 0x00


	//----- nvinfo : EIATTR_KPARAM_INFO
	.align		4
.L_40:
        /*010c*/ 	.byte	0x04, 0x17
        /*010e*/ 	.short	(.L_42 - .L_41)
.L_41:
        /*0110*/ 	.word	0x00000000
        /*0114*/ 	.short	0x000a
        /*0116*/ 	.short	0x003c
        /*0118*/ 	.byte	0x00, 0xf0, 0x11, 0x00


	//----- nvinfo : EIATTR_KPARAM_INFO
	.align		4
.L_42:
        /*011c*/ 	.byte	0x04, 0x17
        /*011e*/ 	.short	(.L_44 - .L_43)
.L_43:
        /*0120*/ 	.word	0x00000000
        /*0124*/ 	.short	0x0009
        /*0126*/ 	.short	0x0038
        /*0128*/ 	.byte	0x00, 0xf0, 0x11, 0x00


	//----- nvinfo : EIATTR_KPARAM_INFO
	.align		4
.L_44:
        /*012c*/ 	.byte	0x04, 0x17
        /*012e*/ 	.short	(.L_46 - .L_45)
.L_45:
        /*0130*/ 	.word	0x00000000
        /*0134*/ 	.short	0x0008
        /*0136*/ 	.short	0x0034
        /*0138*/ 	.byte	0x00, 0xf0, 0x11, 0x00


	//----- nvinfo : EIATTR_KPARAM_INFO
	.align		4
.L_46:
        /*013c*/ 	.byte	0x04, 0x17
        /*013e*/ 	.short	(.L_48 - .L_47)
.L_47:
        /*0140*/ 	.word	0x00000000
        /*0144*/ 	.short	0x0007
        /*0146*/ 	.short	0x0030
        /*0148*/ 	.byte	0x00, 0xf0, 0x11, 0x00


	//----- nvinfo : EIATTR_KPARAM_INFO
	.align		4
.L_48:
        /*014c*/ 	.byte	0x04, 0x17
        /*014e*/ 	.short	(.L_50 - .L_49)
.L_49:
        /*0150*/ 	.word	0x00000000
        /*0154*/ 	.short	0x0006
        /*0156*/ 	.short	0x002c
        /*0158*/ 	.byte	0x00, 0xf0, 0x11, 0x00


	//----- nvinfo : EIATTR_KPARAM_INFO
	.align		4
.L_50:
        /*015c*/ 	.byte	0x04, 0x17
        /*015e*/ 	.short	(.L_52 - .L_51)
.L_51:
        /*0160*/ 	.word	0x00000000
        /*0164*/ 	.short	0x0005
        /*0166*/ 	.short	0x0028
        /*0168*/ 	.byte	0x00, 0xf0, 0x11, 0x00


	//----- nvinfo : EIATTR_KPARAM_INFO
	.align		4
.L_52:
        /*016c*/ 	.byte	0x04, 0x17
        /*016e*/ 	.short	(.L_54 - .L_53)
.L_53:
        /*0170*/ 	.word	0x00000000
        /*0174*/ 	.short	0x0004
        /*0176*/ 	.short	0x0020
        /*0178*/ 	.byte	0x00, 0xf4, 0x21, 0x00


	//----- nvinfo : EIATTR_KPARAM_INFO
	.align		4
.L_54:
        /*017c*/ 	.byte	0x04, 0x17
        /*017e*/ 	.short	(.L_56 - .L_55)
.L_55:
        /*0180*/ 	.word	0x00000000
        /*0184*/ 	.short	0x0003
        /*0186*/ 	.short	0x0018
        /*0188*/ 	.byte	0x00, 0xf4, 0x21, 0x00


	//----- nvinfo : EIATTR_KPARAM_INFO
	.align		4
.L_56:
        /*018c*/ 	.byte	0x04, 0x17
        /*018e*/ 	.short	(.L_58 - .L_57)
.L_57:
        /*0190*/ 	.word	0x00000000
        /*0194*/ 	.short	0x0002
        /*0196*/ 	.short	0x0010
        /*0198*/ 	.byte	0x00, 0xf4, 0x21, 0x00


	//----- nvinfo : EIATTR_KPARAM_INFO
	.align		4
.L_58:
        /*019c*/ 	.byte	0x04, 0x17
        /*019e*/ 	.short	(.L_60 - .L_59)
.L_59:
        /*01a0*/ 	.word	0x00000000
        /*01a4*/ 	.short	0x0001
        /*01a6*/ 	.short	0x0008
        /*01a8*/ 	.byte	0x00, 0xf4, 0x21, 0x00


	//----- nvinfo : EIATTR_KPARAM_INFO
	.align		4
.L_60:
        /*01ac*/ 	.byte	0x04, 0x17
        /*01ae*/ 	.short	(.L_62 - .L_61)
.L_61:
        /*01b0*/ 	.word	0x00000000
        /*01b4*/ 	.short	0x0000
        /*01b6*/ 	.short	0x0000
        /*01b8*/ 	.byte	0x00, 0xf4, 0x21, 0x00


	//----- nvinfo : EIATTR_MAXREG_COUNT
	.align		4
.L_62:
        /*01bc*/ 	.byte	0x03, 0x1b
        /*01be*/ 	.short	0x00ff


	//----- nvinfo : EIATTR_NUM_BARRIERS
	.align		4
        /*01c0*/ 	.byte	0x02, 0x4c
        /*01c2*/ 	.byte	0x01
	.zero		1


	//----- nvinfo : EIATTR_MERCURY_ISA_VERSION
	.align		4
        /*01c4*/ 	.byte	0x03, 0x5f
        /*01c6*/ 	.short	0x0000


	//----- nvinfo : EIATTR_COOP_GROUP_MASK_REGIDS
	.align		4
        /*01c8*/ 	.byte	0x04, 0x29
        /*01ca*/ 	.short	(.L_64 - .L_63)


	//   ....[0]....
.L_63:
        /*01cc*/ 	.word	0xffffffff


	//   ....[1]....
        /*01d0*/ 	.word	0xffffffff


	//   ....[2]....
        /*01d4*/ 	.word	0xffffffff


	//   ....[3]....
        /*01d8*/ 	.word	0xffffffff


	//   ....[4]....
        /*01dc*/ 	.word	0xffffffff


	//   ....[5]....
        /*01e0*/ 	.word	0xffffffff


	//   ....[6]....
        /*01e4*/ 	.word	0xffffffff


	//   ....[7]....
        /*01e8*/ 	.word	0xffffffff


	//   ....[8]....
        /*01ec*/ 	.word	0xffffffff


	//   ....[9]....
        /*01f0*/ 	.word	0xffffffff


	//   ....[10]....
        /*01f4*/ 	.word	0xffffffff


	//   ....[11]....
        /*01f8*/ 	.word	0xffffffff


	//   ....[12]....
        /*01fc*/ 	.word	0xffffffff


	//   ....[13]....
        /*0200*/ 	.word	0xffffffff


	//   ....[14]....
        /*0204*/ 	.word	0xffffffff


	//   ....[15]....
        /*0208*/ 	.word	0xffffffff


	//   ....[16]....
        /*020c*/ 	.word	0xffffffff


	//   ....[17]....
        /*0210*/ 	.word	0xffffffff


	//   ....[18]....
        /*0214*/ 	.word	0xffffffff


	//   ....[19]....
        /*0218*/ 	.word	0xffffffff


	//----- nvinfo : EIATTR_COOP_GROUP_INSTR_OFFSETS
	.align		4
.L_64:
        /*021c*/ 	.byte	0x04, 0x28
        /*021e*/ 	.short	(.L_66 - .L_65)


	//   ....[0]....
.L_65:
        /*0220*/ 	.word	0x000019e0


	//   ....[1]....
        /*0224*/ 	.word	0x000019f0


	//   ....[2]....
        /*0228*/ 	.word	0x00001a00


	//   ....[3]....
        /*022c*/ 	.word	0x00001a10


	//   ....[4]....
        /*0230*/ 	.word	0x00001a60


	//   ....[5]....
        /*0234*/ 	.word	0x00001a70


	//   ....[6]....
        /*0238*/ 	.word	0x00001a80


	//   ....[7]....
        /*023c*/ 	.word	0x00001a90


	//   ....[8]....
        /*0240*/ 	.word	0x00001b40


	//   ....[9]....
        /*0244*/ 	.word	0x00001b60


	//   ....[10]....
        /*0248*/ 	.word	0x00001dd0


	//   ....[11]....
        /*024c*/ 	.word	0x00001de0


	//   ....[12]....
        /*0250*/ 	.word	0x00001e00


	//   ....[13]....
        /*0254*/ 	.word	0x00001e10


	//   ....[14]....
        /*0258*/ 	.word	0x00001e70


	//   ....[15]....
        /*025c*/ 	.word	0x00001e80


	//   ....[16]....
        /*0260*/ 	.word	0x00001e90


	//   ....[17]....
        /*0264*/ 	.word	0x00001ea0


	//   ....[18]....
        /*0268*/ 	.word	0x00001f50


	//   ....[19]....
        /*026c*/ 	.word	0x00001f70


	//----- nvinfo : EIATTR_EXIT_INSTR_OFFSETS
	.align		4
.L_66:
        /*0270*/ 	.byte	0x04, 0x1c
        /*0272*/ 	.short	(.L_68 - .L_67)


	//   ....[0]....
.L_67:
        /*0274*/ 	.word	0x00003a20


	//   ....[1]....
        /*0278*/ 	.word	0x00003ac0


	//----- nvinfo : EIATTR_REQNTID
	.align		4
.L_68:
        /*027c*/ 	.byte	0x04, 0x10
        /*027e*/ 	.short	(.L_70 - .L_69)
.L_69:
        /*0280*/ 	.word	0x00000080
        /*0284*/ 	.word	0x00000001
        /*0288*/ 	.word	0x00000001
.L_70:


//--------------------- .nv.callgraph             --------------------------
	.section	.nv.callgraph,"",@"SHT_CUDA_CALLGRAPH"
	.align	4
	.sectionentsize	8
	.align		4
        /*0000*/ 	.word	0x00000000
	.align		4
        /*0004*/ 	.word	0xffffffff
	.align		4
        /*0008*/ 	.word	0x00000000
	.align		4
        /*000c*/ 	.word	0xfffffffe
	.align		4
        /*0010*/ 	.word	0x00000000
	.align		4
        /*0014*/ 	.word	0xfffffffd
	.align		4
        /*0018*/ 	.word	0x00000000
	.align		4
        /*001c*/ 	.word	0xfffffffc


//--------------------- .nv.rel.action            --------------------------
	.section	.nv.rel.action,"",@"SHT_CUDA_RELOCINFO"
	.align	8
	.sectionentsize	8
        /*0000*/ 	.byte	0x73, 0x00, 0x00, 0x00, 0x00, 0x00, 0x00, 0x00, 0x00, 0x00, 0x00, 0x11, 0x25, 0x00, 0x05, 0x36


//--------------------- .nv.constant4             --------------------------
	.section	.nv.constant4,"a",@progbits
	.align	8
	.align		8
.nv.constant4:
        /*0000*/ 	.dword	_$_str


//--------------------- .nv.constant0.attn_fwd    --------------------------
	.section	.nv.constant0.attn_fwd,"a",@progbits
	.sectionflags	@""
	.align	4
.nv.constant0.attn_fwd:
	.zero		488


//--------------------- .text.attn_fwd            --------------------------
	.section	.text.attn_fwd,"ax",@progbits
	.sectioninfo	@"SHI_REGISTERS=164"
	.align	128
        .global         attn_fwd
        .type           attn_fwd,@function
        .size           attn_fwd,(.L_x_3 - attn_fwd)
        .other          attn_fwd,@"STO_CUDA_ENTRY STV_DEFAULT"
attn_fwd:
.text.attn_fwd:
[----:B------:R-:W-:Y:S02]  /*0000*/  IMAD.MOV.U32 R1, RZ, RZ, c[0x0][0x28] ;  /* 0x00000a00ff017624 */ /* 0x000fe400078e00ff */
[----:B------:R-:W0:Y:S01]  /*0010*/  S2R R6, SR_TID.X ;  /* 0x0000000000067919 */ /* 0x000e220000002100 */
[----:B------:R-:W-:Y:S01]  /*0020*/  MOV R36, c[0x0][0x198] ;  /* 0x0000660000247a02 */ /* 0x000fe20000000f00 */
[----:B------:R-:W-:Y:S02]  /*0030*/  ULDC.64 UR4, c[0x0][0x118] ;  /* 0x0000460000047ab9 */ /* 0x000fe40000000a00 */
[----:B------:R-:W1:Y:S04]  /*0040*/  S2R R85, SR_CTAID.X ;  /* 0x0000000000557919 */ /* 0x000e680000002500 */
[----:B------:R-:W2:Y:S01]  /*0050*/  S2R R0, SR_CTAID.Y ;  /* 0x0000000000007919 */ /* 0x000ea20000002600 */
[----:B0-----:R-:W-:Y:S02]  /*0060*/  LOP3.LUT R20, R6, 0x1f, RZ, 0xc0, !PT ;  /* 0x0000001f06147812 */ /* 0x001fe400078ec0ff */
[----:B------:R-:W-:-:S03]  /*0070*/  SHF.R.U32.HI R8, RZ, 0x5, R6 ;  /* 0x00000005ff087819 */ /* 0x000fc60000011606 */
[----:B-1----:R-:W-:Y:S01]  /*0080*/  IMAD R85, R85, 0x20, R20 ;  /* 0x0000002055557824 */ /* 0x002fe200078e0214 */
[----:B------:R-:W-:Y:S01]  /*0090*/  SGXT.U32 R8, R8, 0x2 ;  /* 0x000000020808781a */ /* 0x000fe20000000000 */
[----:B--2---:R-:W-:Y:S02]  /*00a0*/  IMAD R2, R0, c[0x0][0x190], RZ ;  /* 0x0000640000027a24 */ /* 0x004fe400078e02ff */
[----:B------:R-:W-:Y:S02]  /*00b0*/  IMAD R4, R85, c[0x0][0x194], RZ ;  /* 0x0000650055047a24 */ /* 0x000fe400078e02ff */
[----:B------:R-:W-:Y:S02]  /*00c0*/  IMAD.SHL.U32 R3, R2, 0x2, RZ ;  /* 0x0000000202037824 */ /* 0x000fe400078e00ff */
[----:B------:R-:W-:Y:S02]  /*00d0*/  IMAD.SHL.U32 R10, R4, 0x2, RZ ;  /* 0x00000002040a7824 */ /* 0x000fe400078e00ff */
[----:B------:R-:W-:-:S02]  /*00e0*/  IMAD R7, R8, c[0x0][0x198], RZ ;  /* 0x0000660008077a24 */ /* 0x000fc400078e02ff */
[----:B------:R-:W-:Y:S01]  /*00f0*/  IMAD.HI R2, R2, 0x2, RZ ;  /* 0x0000000202027827 */ /* 0x000fe200078e02ff */
[----:B------:R-:W-:Y:S02]  /*0100*/  IADD3 R32, P0, P1, R10, c[0x0][0x160], R3 ;  /* 0x000058000a207a10 */ /* 0x000fe4000791e003 */
[----:B------:R-:W-:Y:S01]  /*0110*/  LEA R9, R36, R7, 0x2 ;  /* 0x0000000724097211 */ /* 0x000fe200078e10ff */
[----:B------:R-:W-:-:S04]  /*0120*/  IMAD.HI R5, R4, 0x2, RZ ;  /* 0x0000000204057827 */ /* 0x000fc800078e02ff */
[C---:B------:R-:W-:Y:S01]  /*0130*/  IMAD R11, R36.reuse, 0x4, R9 ;  /* 0x00000004240b7824 */ /* 0x040fe200078e0209 */
[----:B------:R-:W-:Y:S02]  /*0140*/  IADD3.X R34, R5, c[0x0][0x164], R2, P0, P1 ;  /* 0x0000590005227a10 */ /* 0x000fe400007e2402 */
[-C--:B------:R-:W-:Y:S02]  /*0150*/  LEA R2, P0, R7, R32.reuse, 0x1 ;  /* 0x0000002007027211 */ /* 0x080fe400078008ff */
[----:B------:R-:W-:Y:S02]  /*0160*/  LEA R10, P1, R11, R32, 0x1 ;  /* 0x000000200b0a7211 */ /* 0x000fe400078208ff */
[----:B------:R-:W-:Y:S01]  /*0170*/  LEA.HI.X.SX32 R3, R7, R34, 0x1, P0 ;  /* 0x0000002207037211 */ /* 0x000fe200000f0eff */
[----:B------:R-:W-:Y:S01]  /*0180*/  IMAD R7, R36, 0x4, R11 ;  /* 0x0000000424077824 */ /* 0x000fe200078e020b */
[----:B------:R-:W-:Y:S02]  /*0190*/  LEA R4, P0, R9, R32, 0x1 ;  /* 0x0000002009047211 */ /* 0x000fe400078008ff */
[-C--:B------:R-:W-:Y:S01]  /*01a0*/  LEA.HI.X.SX32 R11, R11, R34.reuse, 0x1, P1 ;  /* 0x000000220b0b7211 */ /* 0x080fe200008f0eff */
[----:B------:R0:W2:Y:S01]  /*01b0*/  LDG.E.U16 R25, [R2.64] ;  /* 0x0000000402197981 */ /* 0x0000a2000c1e1500 */
[----:B------:R-:W-:-:S02]  /*01c0*/  LEA.HI.X.SX32 R5, R9, R34, 0x1, P0 ;  /* 0x0000002209057211 */ /* 0x000fc400000f0eff */
[C---:B------:R-:W-:Y:S01]  /*01d0*/  LEA R9, R36.reuse, R7, 0x2 ;  /* 0x0000000724097211 */ /* 0x040fe200078e10ff */
[----:B------:R1:W3:Y:S01]  /*01e0*/  LDG.E.U16 R27, [R10.64] ;  /* 0x000000040a1b7981 */ /* 0x0002e2000c1e1500 */
[-C--:B------:R-:W-:Y:S02]  /*01f0*/  LEA R12, P0, R7, R32.reuse, 0x1 ;  /* 0x00000020070c7211 */ /* 0x080fe400078008ff */
[----:B------:R-:W-:Y:S01]  /*0200*/  LEA R14, P1, R9, R32, 0x1 ;  /* 0x00000020090e7211 */ /* 0x000fe200078208ff */
[C---:B------:R-:W-:Y:S01]  /*0210*/  IMAD R16, R36.reuse, 0x4, R9 ;  /* 0x0000000424107824 */ /* 0x040fe200078e0209 */
[-C--:B------:R-:W-:Y:S01]  /*0220*/  LEA.HI.X.SX32 R13, R7, R34.reuse, 0x1, P0 ;  /* 0x00000022070d7211 */ /* 0x080fe200000f0eff */
[----:B------:R4:W5:Y:S02]  /*0230*/  LDG.E.U16 R24, [R4.64] ;  /* 0x0000000404187981 */ /* 0x000964000c1e1500 */
[C---:B------:R-:W-:Y:S01]  /*0240*/  IMAD R7, R36.reuse, 0x4, R16 ;  /* 0x0000000424077824 */ /* 0x040fe200078e0210 */
[----:B------:R-:W-:Y:S01]  /*0250*/  LEA.HI.X.SX32 R15, R9, R34, 0x1, P1 ;  /* 0x00000022090f7211 */ /* 0x000fe200008f0eff */
[----:B------:R1:W5:Y:S03]  /*0260*/  LDG.E.U16 R26, [R12.64] ;  /* 0x000000040c1a7981 */ /* 0x000366000c1e1500 */
[----:B------:R-:W-:Y:S01]  /*0270*/  LEA R9, R36, R7, 0x2 ;  /* 0x0000000724097211 */ /* 0x000fe200078e10ff */
[----:B------:R4:W5:Y:S01]  /*0280*/  LDG.E.U16 R29, [R14.64] ;  /* 0x000000040e1d7981 */ /* 0x000962000c1e1500 */
[----:B0-----:R-:W-:-:S03]  /*0290*/  LEA R2, P0, R16, R32, 0x1 ;  /* 0x0000002010027211 */ /* 0x001fc600078008ff */
[----:B------:R-:W-:Y:S01]  /*02a0*/  IMAD R17, R36, 0x4, R9 ;  /* 0x0000000424117824 */ /* 0x000fe200078e0209 */
[----:B------:R-:W-:Y:S02]  /*02b0*/  LEA.HI.X.SX32 R3, R16, R34, 0x1, P0 ;  /* 0x0000002210037211 */ /* 0x000fe400000f0eff */
[-C--:B-1----:R-:W-:Y:S01]  /*02c0*/  LEA R10, P0, R7, R32.reuse, 0x1 ;  /* 0x00000020070a7211 */ /* 0x082fe200078008ff */
[C---:B------:R-:W-:Y:S01]  /*02d0*/  IMAD R21, R36.reuse, 0x4, R17 ;  /* 0x0000000424157824 */ /* 0x040fe200078e0211 */
[----:B------:R-:W-:Y:S01]  /*02e0*/  LEA R16, P1, R17, R32, 0x1 ;  /* 0x0000002011107211 */ /* 0x000fe200078208ff */
[----:B------:R0:W5:Y:S01]  /*02f0*/  LDG.E.U16 R28, [R2.64] ;  /* 0x00000004021c7981 */ /* 0x000162000c1e1500 */
[----:B------:R-:W-:Y:S02]  /*0300*/  LEA.HI.X.SX32 R11, R7, R34, 0x1, P0 ;  /* 0x00000022070b7211 */ /* 0x000fe400000f0eff */
[C---:B------:R-:W-:Y:S02]  /*0310*/  LEA R7, R36.reuse, R21, 0x2 ;  /* 0x0000001524077211 */ /* 0x040fe400078e10ff */
[C---:B----4-:R-:W-:Y:S01]  /*0320*/  LEA R4, P0, R9.reuse, R32, 0x1 ;  /* 0x0000002009047211 */ /* 0x050fe200078008ff */
[----:B------:R1:W4:Y:S02]  /*0330*/  LDG.E.U16 R31, [R10.64] ;  /* 0x000000040a1f7981 */ /* 0x000324000c1e1500 */
[----:B------:R-:W-:Y:S01]  /*0340*/  IMAD R22, R36, 0x4, R7 ;  /* 0x0000000424167824 */ /* 0x000fe200078e0207 */
[----:B------:R-:W-:-:S03]  /*0350*/  LEA.HI.X.SX32 R5, R9, R34, 0x1, P0 ;  /* 0x0000002209057211 */ /* 0x000fc600000f0eff */
[C---:B------:R-:W-:Y:S01]  /*0360*/  IMAD R9, R36.reuse, 0x4, R22 ;  /* 0x0000000424097824 */ /* 0x040fe200078e0216 */
[C---:B------:R-:W-:Y:S01]  /*0370*/  LEA R12, P0, R7.reuse, R32, 0x1 ;  /* 0x00000020070c7211 */ /* 0x040fe200078008ff */
[----:B------:R1:W4:Y:S03]  /*0380*/  LDG.E.U16 R30, [R4.64] ;  /* 0x00000004041e7981 */ /* 0x000326000c1e1500 */
[C---:B------:R-:W-:Y:S02]  /*0390*/  LEA R23, R36.reuse, R9, 0x2 ;  /* 0x0000000924177211 */ /* 0x040fe400078e10ff */
[----:B------:R-:W-:Y:S02]  /*03a0*/  LEA.HI.X.SX32 R13, R7, R34, 0x1, P0 ;  /* 0x00000022070d7211 */ /* 0x000fe400000f0eff */
[----:B------:R-:W-:Y:S01]  /*03b0*/  LEA R14, P0, R9, R32, 0x1 ;  /* 0x00000020090e7211 */ /* 0x000fe200078008ff */
[----:B0-----:R-:W-:Y:S01]  /*03c0*/  IMAD R3, R36, 0x4, R23 ;  /* 0x0000000424037824 */ /* 0x001fe200078e0217 */
[----:B------:R-:W-:-:S02]  /*03d0*/  LEA.HI.X.SX32 R17, R17, R34, 0x1, P1 ;  /* 0x0000002211117211 */ /* 0x000fc400008f0eff */
[----:B------:R-:W-:Y:S01]  /*03e0*/  LEA.HI.X.SX32 R15, R9, R34, 0x1, P0 ;  /* 0x00000022090f7211 */ /* 0x000fe200000f0eff */
[----:B------:R0:W4:Y:S01]  /*03f0*/  LDG.E.U16 R13, [R12.64] ;  /* 0x000000040c0d7981 */ /* 0x000122000c1e1500 */
[-C--:B------:R-:W-:Y:S02]  /*0400*/  LEA R18, P1, R3, R32.reuse, 0x1 ;  /* 0x0000002003127211 */ /* 0x080fe400078208ff */
[----:B------:R-:W-:Y:S01]  /*0410*/  LEA R2, P0, R21, R32, 0x1 ;  /* 0x0000002015027211 */ /* 0x000fe200078008ff */
[----:B------:R-:W-:Y:S01]  /*0420*/  IMAD R7, R36, 0x4, R3 ;  /* 0x0000000424077824 */ /* 0x000fe200078e0203 */
[-C--:B------:R-:W-:Y:S01]  /*0430*/  LEA.HI.X.SX32 R19, R3, R34.reuse, 0x1, P1 ;  /* 0x0000002203137211 */ /* 0x080fe200008f0eff */
[----:B------:R0:W4:Y:S01]  /*0440*/  LDG.E.U16 R33, [R16.64] ;  /* 0x0000000410217981 */ /* 0x000122000c1e1500 */
[----:B------:R-:W-:Y:S02]  /*0450*/  LEA.HI.X.SX32 R3, R21, R34, 0x1, P0 ;  /* 0x0000002215037211 */ /* 0x000fe400000f0eff */
[C---:B-1----:R-:W-:Y:S01]  /*0460*/  LEA R4, P0, R22.reuse, R32, 0x1 ;  /* 0x0000002016047211 */ /* 0x042fe200078008ff */
[----:B------:R1:W4:Y:S03]  /*0470*/  LDG.E.U16 R15, [R14.64] ;  /* 0x000000040e0f7981 */ /* 0x000326000c1e1500 */
[----:B------:R-:W-:Y:S01]  /*0480*/  LEA.HI.X.SX32 R5, R22, R34, 0x1, P0 ;  /* 0x0000002216057211 */ /* 0x000fe200000f0eff */
[----:B------:R1:W4:Y:S01]  /*0490*/  LDG.E.U16 R19, [R18.64] ;  /* 0x0000000412137981 */ /* 0x000322000c1e1500 */
[----:B0-----:R-:W-:-:S03]  /*04a0*/  LEA R16, P0, R7, R32, 0x1 ;  /* 0x0000002007107211 */ /* 0x001fc600078008ff */
[----:B------:R0:W4:Y:S01]  /*04b0*/  LDG.E.U16 R22, [R2.64] ;  /* 0x0000000402167981 */ /* 0x000122000c1e1500 */
[----:B------:R-:W-:Y:S02]  /*04c0*/  LEA.HI.X.SX32 R17, R7, R34, 0x1, P0 ;  /* 0x0000002207117211 */ /* 0x000fe400000f0eff */
[C---:B------:R-:W-:Y:S02]  /*04d0*/  LEA R10, P1, R23.reuse, R32, 0x1 ;  /* 0x00000020170a7211 */ /* 0x040fe400078208ff */
[----:B------:R0:W4:Y:S04]  /*04e0*/  LDG.E.U16 R32, [R4.64] ;  /* 0x0000000404207981 */ /* 0x000128000c1e1500 */
[----:B------:R0:W4:Y:S01]  /*04f0*/  LDG.E.U16 R16, [R16.64] ;  /* 0x0000000410107981 */ /* 0x000122000c1e1500 */
[----:B------:R-:W-:-:S05]  /*0500*/  LEA.HI.X.SX32 R11, R23, R34, 0x1, P1 ;  /* 0x00000022170b7211 */ /* 0x000fca00008f0eff */
[----:B------:R0:W4:Y:S01]  /*0510*/  LDG.E.U16 R10, [R10.64] ;  /* 0x000000040a0a7981 */ /* 0x000122000c1e1500 */
[----:B------:R-:W-:Y:S02]  /*0520*/  IMAD R9, R0, c[0x0][0x1c0], RZ ;  /* 0x0000700000097a24 */ /* 0x000fe400078e02ff */
[----:B-1----:R-:W-:Y:S02]  /*0530*/  IMAD R14, R85, c[0x0][0x1c4], RZ ;  /* 0x00007100550e7a24 */ /* 0x002fe400078e02ff */
[----:B0-----:R-:W-:Y:S02]  /*0540*/  IMAD.SHL.U32 R2, R9, 0x2, RZ ;  /* 0x0000000209027824 */ /* 0x001fe400078e00ff */
[----:B------:R-:W-:-:S05]  /*0550*/  IMAD.SHL.U32 R3, R14, 0x2, RZ ;  /* 0x000000020e037824 */ /* 0x000fca00078e00ff */
[----:B------:R-:W-:Y:S02]  /*0560*/  IADD3 R2, P0, P2, R3, c[0x0][0x178], R2 ;  /* 0x00005e0003027a10 */ /* 0x000fe40007a1e002 */
[--C-:B------:R-:W-:Y:S01]  /*0570*/  SHF.R.S32.HI R3, RZ, 0x3, R6.reuse ;  /* 0x00000003ff037819 */ /* 0x100fe20000011406 */
[C---:B------:R-:W-:Y:S01]  /*0580*/  IMAD.SHL.U32 R48, R6.reuse, 0x2, RZ ;  /* 0x0000000206307824 */ /* 0x040fe200078e00ff */
[--C-:B------:R-:W-:Y:S02]  /*0590*/  SHF.R.S32.HI R5, RZ, 0x4, R6.reuse ;  /* 0x00000004ff057819 */ /* 0x100fe40000011406 */
[----:B------:R-:W-:Y:S02]  /*05a0*/  SGXT R3, R3, 0x1 ;  /* 0x000000010303781a */ /* 0x000fe40000000200 */
[----:B------:R-:W-:Y:S02]  /*05b0*/  SHF.R.S32.HI R84, RZ, 0x6, R6 ;  /* 0x00000006ff547819 */ /* 0x000fe40000011406 */
[----:B------:R-:W-:-:S02]  /*05c0*/  LOP3.LUT R12, R6, 0x3f, RZ, 0xc0, !PT ;  /* 0x0000003f060c7812 */ /* 0x000fc400078ec0ff */
[C---:B------:R-:W-:Y:S02]  /*05d0*/  LOP3.LUT R23, R6.reuse, 0x7, RZ, 0xc0, !PT ;  /* 0x0000000706177812 */ /* 0x040fe400078ec0ff */
[----:B------:R-:W-:Y:S02]  /*05e0*/  LOP3.LUT R34, R3, 0x440, RZ, 0xc0, !PT ;  /* 0x0000044003227812 */ /* 0x000fe400078ec0ff */
[----:B------:R-:W-:Y:S02]  /*05f0*/  SGXT R5, R5, 0x1 ;  /* 0x000000010505781a */ /* 0x000fe40000000200 */
[----:B------:R-:W-:Y:S02]  /*0600*/  LOP3.LUT R18, R6, 0x60, RZ, 0xc0, !PT ;  /* 0x0000006006127812 */ /* 0x000fe400078ec0ff */
[----:B------:R-:W-:Y:S01]  /*0610*/  LOP3.LUT R3, R48, 0x3c, RZ, 0xc0, !PT ;  /* 0x0000003c30037812 */ /* 0x000fe200078ec0ff */
[----:B------:R-:W-:Y:S01]  /*0620*/  IMAD.SHL.U32 R82, R6, 0x4, RZ ;  /* 0x0000000406527824 */ /* 0x000fe200078e00ff */
[----:B------:R-:W-:Y:S01]  /*0630*/  SGXT R84, R84, 0x1 ;  /* 0x000000015454781a */ /* 0x000fe20000000200 */
[----:B------:R-:W-:Y:S01]  /*0640*/  IMAD.HI R4, R9, 0x2, RZ ;  /* 0x0000000209047827 */ /* 0x000fe200078e02ff */
[----:B------:R-:W-:-:S02]  /*0650*/  SHF.L.U32 R7, R12, 0x1, RZ ;  /* 0x000000010c077819 */ /* 0x000fc400000006ff */
[----:B------:R-:W-:Y:S01]  /*0660*/  SHF.L.U32 R49, R6, 0x6, RZ ;  /* 0x0000000606317819 */ /* 0x000fe200000006ff */
[----:B------:R-:W-:Y:S01]  /*0670*/  IMAD R11, R23, 0x8, R34 ;  /* 0x00000008170b7824 */ /* 0x000fe200078e0222 */
[----:B------:R-:W-:Y:S01]  /*0680*/  LOP3.LUT R9, R5, 0x804, RZ, 0xc0, !PT ;  /* 0x0000080405097812 */ /* 0x000fe200078ec0ff */
[----:B------:R-:W-:Y:S01]  /*0690*/  IMAD R34, R18, 0x8, R3 ;  /* 0x0000000812227824 */ /* 0x000fe200078e0203 */
[----:B------:R-:W-:Y:S01]  /*06a0*/  LOP3.LUT R84, R7, 0x90, R84, 0x78, !PT ;  /* 0x0000009007547812 */ /* 0x000fe200078e7854 */
[----:B------:R-:W-:Y:S01]  /*06b0*/  IMAD.HI R5, R14, 0x2, RZ ;  /* 0x000000020e057827 */ /* 0x000fe200078e02ff */
[----:B------:R-:W-:Y:S02]  /*06c0*/  LOP3.LUT R7, R49, 0x40, RZ, 0xc0, !PT ;  /* 0x0000004031077812 */ /* 0x000fe400078ec0ff */
[----:B------:R-:W-:Y:S02]  /*06d0*/  LOP3.LUT R9, R9, 0x80, R82, 0xf8, !PT ;  /* 0x0000008009097812 */ /* 0x000fe400078ef852 */
[----:B------:R-:W-:-:S02]  /*06e0*/  LOP3.LUT R14, R11, 0x40, R6, 0x78, !PT ;  /* 0x000000400b0e7812 */ /* 0x000fc400078e7806 */
[----:B------:R-:W-:Y:S02]  /*06f0*/  IADD3 R3, R7, R34, RZ ;  /* 0x0000002207037210 */ /* 0x000fe40007ffe0ff */
[----:B------:R-:W-:Y:S02]  /*0700*/  IADD3.X R4, R5, c[0x0][0x17c], R4, P0, P2 ;  /* 0x00005f0005047a10 */ /* 0x000fe400007e4404 */
[----:B------:R-:W-:Y:S01]  /*0710*/  LOP3.LUT R5, R9, R14, RZ, 0xfc, !PT ;  /* 0x0000000e09057212 */ /* 0x000fe200078efcff */
[----:B------:R-:W-:Y:S01]  /*0720*/  IMAD R9, R8, c[0x0][0x1c8], RZ ;  /* 0x0000720008097a24 */ /* 0x000fe200078e02ff */
[----:B------:R-:W-:Y:S02]  /*0730*/  MOV R7, c[0x0][0x1c8] ;  /* 0x0000720000077a02 */ /* 0x000fe40000000f00 */
[----:B------:R-:W-:-:S03]  /*0740*/  LOP3.LUT R83, R84, 0x20, RZ, 0x3c, !PT ;  /* 0x0000002054537812 */ /* 0x000fc600078e3cff */
[----:B------:R-:W-:Y:S01]  /*0750*/  IMAD R11, R7, 0x4, R9 ;  /* 0x00000004070b7824 */ /* 0x000fe200078e0209 */
[----:B------:R-:W-:-:S04]  /*0760*/  MOV R17, 0x1 ;  /* 0x0000000100117802 */ /* 0x000fc80000000f00 */
[----:B------:R-:W-:Y:S02]  /*0770*/  ISETP.LE.AND P1, PT, R17, c[0x0][0x1d0], PT ;  /* 0x0000740011007a0c */ /* 0x000fe40003f23270 */
[----:B------:R-:W-:Y:S01]  /*0780*/  LOP3.LUT R86, R6, 0x7f, RZ, 0xc0, !PT ;  /* 0x0000007f06567812 */ /* 0x000fe200078ec0ff */
[----:B------:R-:W-:Y:S01]  /*0790*/  IMAD.MOV.U32 R81, RZ, RZ, 0x3f800000 ;  /* 0x3f800000ff517424 */ /* 0x000fe200078e00ff */
[----:B------:R-:W-:Y:S01]  /*07a0*/  MOV R68, 0xff800000 ;  /* 0xff80000000447802 */ /* 0x000fe20000000f00 */
[----:B------:R-:W-:Y:S01]  /*07b0*/  IMAD.MOV.U32 R69, RZ, RZ, -0x800000 ;  /* 0xff800000ff457424 */ /* 0x000fe200078e00ff */
[----:B------:R-:W-:Y:S01]  /*07c0*/  MOV R80, 0x3f800000 ;  /* 0x3f80000000507802 */ /* 0x000fe20000000f00 */
[----:B------:R-:W-:Y:S01]  /*07d0*/  IMAD.MOV.U32 R71, RZ, RZ, -0x800000 ;  /* 0xff800000ff477424 */ /* 0x000fe200078e00ff */
[----:B------:R-:W-:Y:S01]  /*07e0*/  CS2R R44, SRZ ;  /* 0x00000000002c7805 */ /* 0x000fe2000001ff00 */
[----:B------:R-:W-:Y:S01]  /*07f0*/  IMAD.MOV.U32 R70, RZ, RZ, -0x800000 ;  /* 0xff800000ff467424 */ /* 0x000fe200078e00ff */
[----:B------:R-:W-:Y:S01]  /*0800*/  CS2R R46, SRZ ;  /* 0x00000000002e7805 */ /* 0x000fe2000001ff00 */
[----:B------:R-:W-:Y:S01]  /*0810*/  CS2R R40, SRZ ;  /* 0x0000000000287805 */ /* 0x000fe2000001ff00 */
[----:B------:R-:W-:Y:S01]  /*0820*/  CS2R R42, SRZ ;  /* 0x00000000002a7805 */ /* 0x000fe2000001ff00 */
[----:B------:R-:W-:Y:S01]  /*0830*/  CS2R R36, SRZ ;  /* 0x0000000000247805 */ /* 0x000fe2000001ff00 */
[----:B------:R-:W-:Y:S01]  /*0840*/  CS2R R38, SRZ ;  /* 0x0000000000267805 */ /* 0x000fe2000001ff00 */
[----:B------:R-:W-:Y:S01]  /*0850*/  ISETP.GE.U32.AND P0, PT, R86, 0x20, PT ;  /* 0x000000205600780c */ /* 0x000fe20003f06070 */
[----:B------:R-:W-:Y:S01]  /*0860*/  CS2R R34, SRZ ;  /* 0x0000000000227805 */ /* 0x000fe2000001ff00 */
[----:B--2---:R-:W-:Y:S04]  /*0870*/  STS.U16 [R84], R25 ;  /* 0x0000001954007388 */ /* 0x004fe80000000400 */
[----:B---3--:R-:W-:Y:S04]  /*0880*/  STS.U16 [R84+0x200], R27 ;  /* 0x0002001b54007388 */ /* 0x008fe80000000400 */
[----:B-----5:R-:W-:Y:S04]  /*0890*/  STS.U16 [R84+0x400], R29 ;  /* 0x0004001d54007388 */ /* 0x020fe80000000400 */
[----:B----4-:R-:W-:Y:S04]  /*08a0*/  STS.U16 [R84+0x600], R31 ;  /* 0x0006001f54007388 */ /* 0x010fe80000000400 */
[----:B------:R0:W-:Y:S04]  /*08b0*/  STS.U16 [R84+0xa00], R13 ;  /* 0x000a000d54007388 */ /* 0x0001e80000000400 */
[----:B------:R-:W-:Y:S04]  /*08c0*/  STS.U16 [R84+0x800], R33 ;  /* 0x0008002154007388 */ /* 0x000fe80000000400 */
[----:B------:R1:W-:Y:S01]  /*08d0*/  STS.U16 [R84+0xc00], R15 ;  /* 0x000c000f54007388 */ /* 0x0003e20000000400 */
[----:B0-----:R-:W-:-:S03]  /*08e0*/  IMAD R13, R7, 0x4, R11 ;  /* 0x00000004070d7824 */ /* 0x001fc600078e020b */
[----:B------:R0:W-:Y:S04]  /*08f0*/  STS.U16 [R84+0xe00], R19 ;  /* 0x000e001354007388 */ /* 0x0001e80000000400 */
[----:B------:R-:W-:Y:S04]  /*0900*/  STS.U16 [R83+0x100], R24 ;  /* 0x0001001853007388 */ /* 0x000fe80000000400 */
[----:B------:R-:W-:Y:S04]  /*0910*/  STS.U16 [R83+0x300], R26 ;  /* 0x0003001a53007388 */ /* 0x000fe80000000400 */
[----:B------:R-:W-:Y:S04]  /*0920*/  STS.U16 [R83+0x500], R28 ;  /* 0x0005001c53007388 */ /* 0x000fe80000000400 */
[----:B------:R-:W-:Y:S04]  /*0930*/  STS.U16 [R83+0x900], R22 ;  /* 0x0009001653007388 */ /* 0x000fe80000000400 */
[----:B------:R-:W-:Y:S01]  /*0940*/  STS.U16 [R83+0xf00], R16 ;  /* 0x000f001053007388 */ /* 0x000fe20000000400 */
[----:B-1----:R-:W-:-:S03]  /*0950*/  LEA R15, R7, R13, 0x2 ;  /* 0x0000000d070f7211 */ /* 0x002fc600078e10ff */
[----:B------:R1:W-:Y:S02]  /*0960*/  STS.U16 [R83+0xd00], R10 ;  /* 0x000d000a53007388 */ /* 0x0003e40000000400 */
[----:B------:R-:W-:-:S04]  /*0970*/  IMAD R17, R7, 0x4, R15 ;  /* 0x0000000407117824 */ /* 0x000fc800078e020f */
[----:B0-----:R-:W-:Y:S01]  /*0980*/  IMAD R19, R7, 0x4, R17 ;  /* 0x0000000407137824 */ /* 0x001fe200078e0211 */
[----:B-1----:R-:W-:Y:S01]  /*0990*/  SHF.R.U32.HI R10, RZ, 0x1, R6 ;  /* 0x00000001ff0a7819 */ /* 0x002fe20000011606 */
[----:B------:R0:W-:Y:S03]  /*09a0*/  STS.U16 [R83+0x700], R30 ;  /* 0x0007001e53007388 */ /* 0x0001e60000000400 */
[----:B------:R-:W-:Y:S01]  /*09b0*/  LOP3.LUT R10, R10, 0xc, RZ, 0xc0, !PT ;  /* 0x0000000c0a0a7812 */ /* 0x000fe200078ec0ff */
[----:B------:R1:W-:Y:S01]  /*09c0*/  STS.U16 [R83+0xb00], R32 ;  /* 0x000b002053007388 */ /* 0x0003e20000000400 */
[----:B------:R-:W-:Y:S02]  /*09d0*/  IMAD.MOV.U32 R31, RZ, RZ, 0x3f800000 ;  /* 0x3f800000ff1f7424 */ /* 0x000fe400078e00ff */
[----:B------:R-:W-:Y:S01]  /*09e0*/  LEA R10, R23, R10, 0x4 ;  /* 0x0000000a170a7211 */ /* 0x000fe200078e20ff */
[----:B------:R-:W-:-:S02]  /*09f0*/  IMAD R21, R7, 0x4, R19 ;  /* 0x0000000407157824 */ /* 0x000fc400078e0213 */
[----:B0-----:R-:W-:Y:S01]  /*0a00*/  IMAD.MOV.U32 R30, RZ, RZ, 0x3f800000 ;  /* 0x3f800000ff1e7424 */ /* 0x001fe200078e00ff */
[----:B-1----:R-:W-:Y:S01]  /*0a10*/  CS2R R32, SRZ ;  /* 0x0000000000207805 */ /* 0x002fe2000001ff00 */
[----:B------:R-:W-:Y:S05]  /*0a20*/  @!P1 BRA `(.L_x_0) ;  /* 0x00001cf000009947 */ /* 0x000fea0003800000 */
[----:B------:R-:W-:Y:S01]  /*0a30*/  IMAD R16, R12, c[0x0][0x1a8], RZ ;  /* 0x00006a000c107a24 */ /* 0x000fe200078e02ff */
[----:B------:R-:W-:Y:S01]  /*0a40*/  SHF.R.U32.HI R26, RZ, 0x3, R86 ;  /* 0x00000003ff1a7819 */ /* 0x000fe20000011656 */
[----:B------:R-:W-:Y:S01]  /*0a50*/  IMAD R24, R20, c[0x0][0x1b4], RZ ;  /* 0x00006d0014187a24 */ /* 0x000fe200078e02ff */
[----:B------:R-:W-:Y:S01]  /*0a60*/  LOP3.LUT R12, R6, 0x1c, RZ, 0xc0, !PT ;  /* 0x0000001c060c7812 */ /* 0x000fe200078ec0ff */
[----:B------:R-:W-:Y:S01]  /*0a70*/  IMAD R14, R0, c[0x0][0x1a0], RZ ;  /* 0x00006800000e7a24 */ /* 0x000fe200078e02ff */
[----:B------:R-:W-:Y:S01]  /*0a80*/  LOP3.LUT R26, R26, 0xc, RZ, 0xc0, !PT ;  /* 0x0000000c1a1a7812 */ /* 0x000fe200078ec0ff */
[----:B------:R-:W-:Y:S01]  /*0a90*/  IMAD R20, R0, c[0x0][0x1b0], RZ ;  /* 0x00006c0000147a24 */ /* 0x000fe200078e02ff */
[----:B------:R-:W-:Y:S01]  /*0aa0*/  MOV R41, c[0x0][0x1b8] ;  /* 0x00006e0000297a02 */ /* 0x000fe20000000f00 */
[C---:B------:R-:W-:Y:S01]  /*0ab0*/  IMAD.SHL.U32 R25, R16.reuse, 0x2, RZ ;  /* 0x0000000210197824 */ /* 0x040fe200078e00ff */
[----:B------:R-:W-:Y:S01]  /*0ac0*/  SHF.R.U32.HI R33, RZ, 0x1, R18 ;  /* 0x00000001ff217819 */ /* 0x000fe20000011612 */
[----:B------:R-:W-:Y:S01]  /*0ad0*/  IMAD.HI R27, R16, 0x2, RZ ;  /* 0x00000002101b7827 */ /* 0x000fe200078e02ff */
[----:B------:R-:W-:Y:S01]  /*0ae0*/  SHF.L.U32 R16, R14, 0x1, RZ ;  /* 0x000000010e107819 */ /* 0x000fe200000006ff */
[----:B------:R-:W-:Y:S01]  /*0af0*/  CS2R R44, SRZ ;  /* 0x00000000002c7805 */ /* 0x000fe2000001ff00 */
[----:B------:R-:W-:Y:S01]  /*0b00*/  LOP3.LUT R28, R82, 0xc, RZ, 0xc0, !PT ;  /* 0x0000000c521c7812 */ /* 0x000fe200078ec0ff */
[----:B------:R-:W-:Y:S01]  /*0b10*/  IMAD.HI R22, R14, 0x2, RZ ;  /* 0x000000020e167827 */ /* 0x000fe200078e02ff */
[----:B------:R-:W-:Y:S01]  /*0b20*/  SHF.L.U32 R14, R20, 0x1, RZ ;  /* 0x00000001140e7819 */ /* 0x000fe200000006ff */
[----:B------:R-:W-:Y:S01]  /*0b30*/  CS2R R46, SRZ ;  /* 0x00000000002e7805 */ /* 0x000fe2000001ff00 */
[----:B------:R-:W-:Y:S01]  /*0b40*/  IADD3 R123, P1, P2, R25, c[0x0][0x168], R16 ;  /* 0x00005a00197b7a10 */ /* 0x000fe20007a3e010 */
[----:B------:R-:W-:Y:S01]  /*0b50*/  IMAD.SHL.U32 R29, R24, 0x2, RZ ;  /* 0x00000002181d7824 */ /* 0x000fe200078e00ff */
[----:B------:R-:W-:Y:S01]  /*0b60*/  LOP3.LUT R33, R33, 0x30, R48, 0x78, !PT ;  /* 0x0000003021217812 */ /* 0x000fe200078e7830 */
[----:B------:R-:W-:Y:S01]  /*0b70*/  IMAD.SHL.U32 R31, R12, 0x4, RZ ;  /* 0x000000040c1f7824 */ /* 0x000fe200078e00ff */
[----:B------:R-:W-:Y:S01]  /*0b80*/  IADD3.X R37, R27, c[0x0][0x16c], R22, P1, P2 ;  /* 0x00005b001b257a10 */ /* 0x000fe20000fe4416 */
[----:B------:R-:W-:Y:S01]  /*0b90*/  IMAD.HI R25, R24, 0x2, RZ ;  /* 0x0000000218197827 */ /* 0x000fe200078e02ff */
[----:B------:R-:W-:Y:S01]  /*0ba0*/  IADD3 R88, P3, P4, R29, c[0x0][0x170], R14 ;  /* 0x00005c001d587a10 */ /* 0x000fe20007c7e00e */
[----:B------:R-:W-:Y:S01]  /*0bb0*/  CS2R R42, SRZ ;  /* 0x00000000002a7805 */ /* 0x000fe2000001ff00 */
[----:B------:R-:W-:Y:S01]  /*0bc0*/  SHF.L.U32 R29, R23, 0x6, RZ ;  /* 0x00000006171d7819 */ /* 0x000fe200000006ff */
[----:B------:R-:W-:Y:S01]  /*0bd0*/  IMAD.IADD R14, R31, 0x1, R26 ;  /* 0x000000011f0e7824 */ /* 0x000fe200078e021a */
[----:B------:R-:W-:Y:S01]  /*0be0*/  LOP3.LUT R22, R6, 0x10, RZ, 0xc0, !PT ;  /* 0x0000001006167812 */ /* 0x000fe200078ec0ff */
[----:B------:R-:W-:Y:S01]  /*0bf0*/  IMAD R26, R8, c[0x0][0x1b8], RZ ;  /* 0x00006e00081a7a24 */ /* 0x000fe200078e02ff */
[----:B------:R-:W-:Y:S01]  /*0c00*/  MOV R39, c[0x0][0x1a4] ;  /* 0x0000690000277a02 */ /* 0x000fe20000000f00 */
[C---:B------:R-:W-:Y:S01]  /*0c10*/  IMAD.SHL.U32 R8, R6.reuse, 0x8, RZ ;  /* 0x0000000806087824 */ /* 0x040fe200078e00ff */
[----:B------:R-:W-:Y:S01]  /*0c20*/  LOP3.LUT P1, RZ, R6, 0x3, RZ, 0xc0, !PT ;  /* 0x0000000306ff7812 */ /* 0x000fe2000782c0ff */
[----:B------:R-:W-:Y:S01]  /*0c30*/  IMAD.HI R20, R20, 0x2, RZ ;  /* 0x0000000214147827 */ /* 0x000fe200078e02ff */
[----:B------:R-:W-:-:S02]  /*0c40*/  LEA R24, R41, R26, 0x2 ;  /* 0x0000001a29187211 */ /* 0x000fc400078e10ff */
[----:B------:R-:W-:Y:S01]  /*0c50*/  LOP3.LUT R8, R8, 0x30, RZ, 0xc0, !PT ;  /* 0x0000003008087812 */ /* 0x000fe200078ec0ff */
[----:B------:R-:W-:Y:S01]  /*0c60*/  IMAD R27, R18, 0x2, R23 ;  /* 0x00000002121b7824 */ /* 0x000fe200078e0217 */
[----:B------:R-:W-:Y:S01]  /*0c70*/  IADD3.X R35, R25, c[0x0][0x174], R20, P3, P4 ;  /* 0x00005d0019237a10 */ /* 0x000fe20001fe8414 */
[----:B------:R-:W-:Y:S01]  /*0c80*/  IMAD R30, R12, 0xc, R31 ;  /* 0x0000000c0c1e7824 */ /* 0x000fe200078e021f */
[----:B------:R-:W-:Y:S01]  /*0c90*/  LOP3.LUT R25, R29, R8, RZ, 0xfc, !PT ;  /* 0x000000081d197212 */ /* 0x000fe200078efcff */
[----:B------:R-:W-:Y:S01]  /*0ca0*/  IMAD.SHL.U32 R27, R27, 0x10, RZ ;  /* 0x000000101b1b7824 */ /* 0x000fe200078e00ff */
[----:B------:R-:W-:Y:S01]  /*0cb0*/  LOP3.LUT R49, R8, 0x3c0, R49, 0xf8, !PT ;  /* 0x000003c008317812 */ /* 0x000fe200078ef831 */
[----:B------:R-:W-:Y:S01]  /*0cc0*/  IMAD.MOV.U32 R81, RZ, RZ, 0x3f800000 ;  /* 0x3f800000ff517424 */ /* 0x000fe200078e00ff */
[----:B------:R-:W-:Y:S01]  /*0cd0*/  LOP3.LUT R31, R25, 0x10, R48, 0x78, !PT ;  /* 0x00000010191f7812 */ /* 0x000fe200078e7830 */
[----:B------:R-:W-:Y:S01]  /*0ce0*/  IMAD.MOV.U32 R113, RZ, RZ, -0x800000 ;  /* 0xff800000ff717424 */ /* 0x000fe200078e00ff */
[----:B------:R-:W-:Y:S01]  /*0cf0*/  LEA R25, R41, R24, 0x2 ;  /* 0x0000001829197211 */ /* 0x000fe200078e10ff */
[----:B------:R-:W-:Y:S01]  /*0d00*/  IMAD.MOV.U32 R87, RZ, RZ, -0x800000 ;  /* 0xff800000ff577424 */ /* 0x000fe200078e00ff */
[----:B------:R-:W-:Y:S01]  /*0d10*/  IADD3 R16, R33, R30, R28 ;  /* 0x0000001e21107210 */ /* 0x000fe20007ffe01c */
[----:B------:R-:W-:Y:S01]  /*0d20*/  IMAD R22, R22, 0x20, R31 ;  /* 0x0000002016167824 */ /* 0x000fe200078e021f */
[--C-:B------:R-:W-:Y:S01]  /*0d30*/  LOP3.LUT R33, R8, 0x30, R48.reuse, 0x78, !PT ;  /* 0x0000003008217812 */ /* 0x100fe200078e7830 */
[----:B------:R-:W-:Y:S01]  /*0d40*/  IMAD.MOV.U32 R80, RZ, RZ, 0x3f800000 ;  /* 0x3f800000ff507424 */ /* 0x000fe200078e00ff */
[----:B------:R-:W-:-:S02]  /*0d50*/  LOP3.LUT R8, R27, 0x30, R48, 0x78, !PT ;  /* 0x000000301b087812 */ /* 0x000fc400078e7830 */
[----:B------:R-:W-:Y:S01]  /*0d60*/  LEA R27, R41, R25, 0x2 ;  /* 0x00000019291b7211 */ /* 0x000fe200078e10ff */
[----:B------:R-:W-:Y:S01]  /*0d70*/  IMAD R30, R18, 0x10, R33 ;  /* 0x00000010121e7824 */ /* 0x000fe200078e0221 */
[C---:B------:R-:W-:Y:S01]  /*0d80*/  LEA R120, P2, R26.reuse, R88, 0x1 ;  /* 0x000000581a787211 */ /* 0x040fe200078408ff */
[----:B------:R-:W-:Y:S01]  /*0d90*/  IMAD R18, R23, 0x80, R8 ;  /* 0x0000008017127824 */ /* 0x000fe200078e0208 */
[----:B------:R-:W-:Y:S01]  /*0da0*/  SHF.R.U32.HI R20, RZ, 0x6, R6 ;  /* 0x00000006ff147819 */ /* 0x000fe20000011606 */
[----:B------:R-:W-:Y:S01]  /*0db0*/  IMAD R28, R41, 0x4, R27 ;  /* 0x00000004291c7824 */ /* 0x000fe200078e021b */
[----:B------:R-:W-:Y:S02]  /*0dc0*/  IADD3 R23, R29, R30, RZ ;  /* 0x0000001e1d177210 */ /* 0x000fe40007ffe0ff */
[----:B------:R-:W-:Y:S01]  /*0dd0*/  LEA.HI.X.SX32 R121, R26, R35, 0x1, P2 ;  /* 0x000000231a797211 */ /* 0x000fe200010f0eff */
[----:B------:R-:W-:Y:S01]  /*0de0*/  IMAD R29, R41, 0x4, R28 ;  /* 0x00000004291d7824 */ /* 0x000fe200078e021c */
[----:B------:R-:W-:-:S02]  /*0df0*/  LEA R118, P3, R24, R88, 0x1 ;  /* 0x0000005818767211 */ /* 0x000fc400078608ff */
[----:B------:R-:W-:Y:S01]  /*0e00*/  LEA R114, P2, R27, R88, 0x1 ;  /* 0x000000581b727211 */ /* 0x000fe200078408ff */
[C---:B------:R-:W-:Y:S01]  /*0e10*/  IMAD R30, R41.reuse, 0x4, R29 ;  /* 0x00000004291e7824 */ /* 0x040fe200078e021d */
[----:B------:R-:W-:Y:S02]  /*0e20*/  SGXT.U32 R8, R20, 0x1 ;  /* 0x000000011408781a */ /* 0x000fe40000000000 */
[-C--:B------:R-:W-:Y:S02]  /*0e30*/  LEA.HI.X.SX32 R119, R24, R35.reuse, 0x1, P3 ;  /* 0x0000002318777211 */ /* 0x080fe400018f0eff */
[----:B------:R-:W-:Y:S01]  /*0e40*/  LEA R31, R41, R30, 0x2 ;  /* 0x0000001e291f7211 */ /* 0x000fe200078e10ff */
[----:B------:R-:W-:Y:S01]  /*0e50*/  IMAD R8, R8, c[0x0][0x1a4], RZ ;  /* 0x0000690008087a24 */ /* 0x000fe200078e02ff */
[----:B------:R-:W-:Y:S02]  /*0e60*/  LEA.HI.X.SX32 R115, R27, R35, 0x1, P2 ;  /* 0x000000231b737211 */ /* 0x000fe400010f0eff */
[----:B------:R-:W-:-:S02]  /*0e70*/  LEA R32, R41, R31, 0x2 ;  /* 0x0000001f29207211 */ /* 0x000fc400078e10ff */
[C---:B------:R-:W-:Y:S02]  /*0e80*/  LEA R110, P3, R28.reuse, R88, 0x1 ;  /* 0x000000581c6e7211 */ /* 0x040fe400078608ff */
[----:B------:R-:W-:Y:S02]  /*0e90*/  LEA R33, R41, R32, 0x2 ;  /* 0x0000002029217211 */ /* 0x000fe400078e10ff */
[----:B------:R-:W-:Y:S02]  /*0ea0*/  LEA R108, P2, R29, R88, 0x1 ;  /* 0x000000581d6c7211 */ /* 0x000fe400078408ff */
[----:B------:R-:W-:Y:S02]  /*0eb0*/  LEA R34, R41, R33, 0x2 ;  /* 0x0000002129227211 */ /* 0x000fe400078e10ff */
[-C--:B------:R-:W-:Y:S02]  /*0ec0*/  LEA.HI.X.SX32 R111, R28, R35.reuse, 0x1, P3 ;  /* 0x000000231c6f7211 */ /* 0x080fe400018f0eff */
[----:B------:R-:W-:-:S02]  /*0ed0*/  LEA.HI.X.SX32 R109, R29, R35, 0x1, P2 ;  /* 0x000000231d6d7211 */ /* 0x000fc400010f0eff */
[C---:B------:R-:W-:Y:S02]  /*0ee0*/  LEA R106, P3, R30.reuse, R88, 0x1 ;  /* 0x000000581e6a7211 */ /* 0x040fe400078608ff */
[----:B------:R-:W-:Y:S02]  /*0ef0*/  LEA R29, R41, R34, 0x2 ;  /* 0x00000022291d7211 */ /* 0x000fe400078e10ff */
[----:B------:R-:W-:Y:S02]  /*0f00*/  LOP3.LUT R20, R49, 0x10, R6, 0x78, !PT ;  /* 0x0000001031147812 */ /* 0x000fe400078e7806 */
[----:B------:R-:W-:Y:S02]  /*0f10*/  LEA R6, R39, R8, 0x1 ;  /* 0x0000000827067211 */ /* 0x000fe400078e08ff */
[----:B------:R-:W-:Y:S01]  /*0f20*/  LEA.HI.X.SX32 R107, R30, R35, 0x1, P3 ;  /* 0x000000231e6b7211 */ /* 0x000fe200018f0eff */
[----:B------:R-:W-:Y:S01]  /*0f30*/  IMAD R30, R41, 0x4, R29 ;  /* 0x00000004291e7824 */ /* 0x000fe200078e021d */
[-C--:B------:R-:W-:Y:S01]  /*0f40*/  LEA R104, P2, R31, R88.reuse, 0x1 ;  /* 0x000000581f687211 */ /* 0x080fe200078408ff */
[----:B------:R-:W-:Y:S01]  /*0f50*/  IMAD R24, R39, 0x2, R6 ;  /* 0x0000000227187824 */ /* 0x000fe200078e0206 */
[----:B------:R-:W-:-:S02]  /*0f60*/  LEA R116, P4, R25, R88, 0x1 ;  /* 0x0000005819747211 */ /* 0x000fc400078808ff */
[-C--:B------:R-:W-:Y:S01]  /*0f70*/  LEA.HI.X.SX32 R105, R31, R35.reuse, 0x1, P2 ;  /* 0x000000231f697211 */ /* 0x080fe200010f0eff */
[----:B------:R-:W-:Y:S01]  /*0f80*/  IMAD R31, R41, 0x4, R30 ;  /* 0x00000004291f7824 */ /* 0x000fe200078e021e */
[CC--:B------:R-:W-:Y:S02]  /*0f90*/  LEA R102, P3, R32.reuse, R88.reuse, 0x1 ;  /* 0x0000005820667211 */ /* 0x0c0fe400078608ff */
[-C--:B------:R-:W-:Y:S01]  /*0fa0*/  LEA.HI.X.SX32 R117, R25, R35.reuse, 0x1, P4 ;  /* 0x0000002319757211 */ /* 0x080fe200020f0eff */
[----:B------:R-:W-:Y:S01]  /*0fb0*/  IMAD R25, R39, 0x2, R24 ;  /* 0x0000000227197824 */ /* 0x000fe200078e0218 */
[----:B------:R-:W-:Y:S02]  /*0fc0*/  LEA.HI.X.SX32 R103, R32, R35, 0x1, P3 ;  /* 0x0000002320677211 */ /* 0x000fe400018f0eff */
[----:B------:R-:W-:Y:S01]  /*0fd0*/  LEA R96, P4, R29, R88, 0x1 ;  /* 0x000000581d607211 */ /* 0x000fe200078808ff */
[----:B------:R-:W-:Y:S01]  /*0fe0*/  IMAD R26, R39, 0x2, R25 ;  /* 0x00000002271a7824 */ /* 0x000fe200078e0219 */
[----:B------:R-:W-:-:S02]  /*0ff0*/  LEA R32, R41, R31, 0x2 ;  /* 0x0000001f29207211 */ /* 0x000fc400078e10ff */
[-C--:B------:R-:W-:Y:S01]  /*1000*/  LEA R100, P2, R33, R88.reuse, 0x1 ;  /* 0x0000005821647211 */ /* 0x080fe200078408ff */
[----:B------:R-:W-:Y:S01]  /*1010*/  IMAD R27, R39, 0x2, R26 ;  /* 0x00000002271b7824 */ /* 0x000fe200078e021a */
[CC--:B------:R-:W-:Y:S02]  /*1020*/  LEA R98, P3, R34.reuse, R88.reuse, 0x1 ;  /* 0x0000005822627211 */ /* 0x0c0fe400078608ff */
[-C--:B------:R-:W-:Y:S01]  /*1030*/  LEA.HI.X.SX32 R97, R29, R35.reuse, 0x1, P4 ;  /* 0x000000231d617211 */ /* 0x080fe200020f0eff */
[----:B------:R-:W-:Y:S01]  /*1040*/  IMAD R29, R41, 0x4, R32 ;  /* 0x00000004291d7824 */ /* 0x000fe200078e0220 */
[-C--:B------:R-:W-:Y:S01]  /*1050*/  LEA.HI.X.SX32 R101, R33, R35.reuse, 0x1, P2 ;  /* 0x0000002321657211 */ /* 0x080fe200010f0eff */
[----:B------:R-:W-:Y:S01]  /*1060*/  CS2R R40, SRZ ;  /* 0x0000000000287805 */ /* 0x000fe2000001ff00 */
[----:B------:R-:W-:Y:S02]  /*1070*/  LEA.HI.X.SX32 R99, R34, R35, 0x1, P3 ;  /* 0x0000002322637211 */ /* 0x000fe400018f0eff */
[----:B------:R-:W-:-:S02]  /*1080*/  LEA R94, P2, R30, R88, 0x1 ;  /* 0x000000581e5e7211 */ /* 0x000fc400078408ff */
[-C--:B------:R-:W-:Y:S02]  /*1090*/  LEA R92, P3, R31, R88.reuse, 0x1 ;  /* 0x000000581f5c7211 */ /* 0x080fe400078608ff */
[-C--:B------:R-:W-:Y:S02]  /*10a0*/  LEA R90, P4, R32, R88.reuse, 0x1 ;  /* 0x00000058205a7211 */ /* 0x080fe400078808ff */
[----:B------:R-:W-:Y:S02]  /*10b0*/  LEA R88, P5, R29, R88, 0x1 ;  /* 0x000000581d587211 */ /* 0x000fe400078a08ff */
[----:B------:R-:W-:Y:S02]  /*10c0*/  LEA R28, R39, R27, 0x1 ;  /* 0x0000001b271c7211 */ /* 0x000fe400078e08ff */
[----:B------:R-:W-:Y:S02]  /*10d0*/  LEA.HI.X.SX32 R89, R29, R35, 0x1, P5 ;  /* 0x000000231d597211 */ /* 0x000fe400028f0eff */
[----:B------:R-:W-:-:S02]  /*10e0*/  LEA R29, R39, R28, 0x1 ;  /* 0x0000001c271d7211 */ /* 0x000fc400078e08ff */
[-C--:B------:R-:W-:Y:S02]  /*10f0*/  LEA.HI.X.SX32 R95, R30, R35.reuse, 0x1, P2 ;  /* 0x000000231e5f7211 */ /* 0x080fe400010f0eff */
[----:B------:R-:W-:Y:S01]  /*1100*/  LEA.HI.X.SX32 R93, R31, R35, 0x1, P3 ;  /* 0x000000231f5d7211 */ /* 0x000fe200018f0eff */
[C---:B------:R-:W-:Y:S01]  /*1110*/  IMAD R30, R39.reuse, 0x2, R29 ;  /* 0x00000002271e7824 */ /* 0x040fe200078e021d */
[-C--:B------:R-:W-:Y:S02]  /*1120*/  LEA R152, P3, R6, R123.reuse, 0x1 ;  /* 0x0000007b06987211 */ /* 0x080fe400078608ff */
[----:B------:R-:W-:Y:S02]  /*1130*/  LEA R154, P2, R8, R123, 0x1 ;  /* 0x0000007b089a7211 */ /* 0x000fe400078408ff */
[----:B------:R-:W-:Y:S02]  /*1140*/  LEA.HI.X.SX32 R153, R6, R37, 0x1, P3 ;  /* 0x0000002506997211 */ /* 0x000fe400018f0eff */
[----:B------:R-:W-:-:S02]  /*1150*/  LEA R6, R39, R30, 0x1 ;  /* 0x0000001e27067211 */ /* 0x000fc400078e08ff */
[----:B------:R-:W-:Y:S02]  /*1160*/  LEA.HI.X.SX32 R91, R32, R35, 0x1, P4 ;  /* 0x00000023205b7211 */ /* 0x000fe400020f0eff */
[----:B------:R-:W-:Y:S01]  /*1170*/  LEA.HI.X.SX32 R155, R8, R37, 0x1, P2 ;  /* 0x00000025089b7211 */ /* 0x000fe200010f0eff */
[----:B------:R-:W-:Y:S01]  /*1180*/  IMAD R8, R39, 0x2, R6 ;  /* 0x0000000227087824 */ /* 0x000fe200078e0206 */
[CC--:B------:R-:W-:Y:S01]  /*1190*/  LEA R150, P4, R24.reuse, R123.reuse, 0x1 ;  /* 0x0000007b18967211 */ /* 0x0c0fe200078808ff */
[----:B------:R-:W-:Y:S01]  /*11a0*/  CS2R R32, SRZ ;  /* 0x0000000000207805 */ /* 0x000fe2000001ff00 */
[----:B------:R-:W-:Y:S01]  /*11b0*/  LEA R148, P2, R25, R123, 0x1 ;  /* 0x0000007b19947211 */ /* 0x000fe200078408ff */
[----:B------:R-:W-:Y:S01]  /*11c0*/  CS2R R34, SRZ ;  /* 0x0000000000227805 */ /* 0x000fe2000001ff00 */
[----:B------:R-:W-:Y:S02]  /*11d0*/  LEA.HI.X.SX32 R151, R24, R37, 0x1, P4 ;  /* 0x0000002518977211 */ /* 0x000fe400020f0eff */
[----:B------:R-:W-:-:S02]  /*11e0*/  LEA R24, R39, R8, 0x1 ;  /* 0x0000000827187211 */ /* 0x000fc400078e08ff */
[----:B------:R-:W-:Y:S02]  /*11f0*/  LEA.HI.X.SX32 R149, R25, R37, 0x1, P2 ;  /* 0x0000002519957211 */ /* 0x000fe400010f0eff */
[CC--:B------:R-:W-:Y:S01]  /*1200*/  LEA R146, P3, R26.reuse, R123.reuse, 0x1 ;  /* 0x0000007b1a927211 */ /* 0x0c0fe200078608ff */
[----:B------:R-:W-:Y:S01]  /*1210*/  IMAD R25, R39, 0x2, R24 ;  /* 0x0000000227197824 */ /* 0x000fe200078e0218 */
[----:B------:R-:W-:Y:S02]  /*1220*/  LEA R144, P4, R27, R123, 0x1 ;  /* 0x0000007b1b907211 */ /* 0x000fe400078808ff */
[----:B------:R-:W-:Y:S02]  /*1230*/  LEA.HI.X.SX32 R147, R26, R37, 0x1, P3 ;  /* 0x000000251a937211 */ /* 0x000fe400018f0eff */
[----:B------:R-:W-:Y:S02]  /*1240*/  LEA R142, P2, R28, R123, 0x1 ;  /* 0x0000007b1c8e7211 */ /* 0x000fe400078408ff */
[----:B------:R-:W-:-:S02]  /*1250*/  LEA R26, R39, R25, 0x1 ;  /* 0x00000019271a7211 */ /* 0x000fc400078e08ff */
[----:B------:R-:W-:Y:S02]  /*1260*/  LEA.HI.X.SX32 R145, R27, R37, 0x1, P4 ;  /* 0x000000251b917211 */ /* 0x000fe400020f0eff */
[-C--:B------:R-:W-:Y:S01]  /*1270*/  LEA R140, P3, R29, R123.reuse, 0x1 ;  /* 0x0000007b1d8c7211 */ /* 0x080fe200078608ff */
[----:B------:R-:W-:Y:S01]  /*1280*/  IMAD R27, R39, 0x2, R26 ;  /* 0x00000002271b7824 */ /* 0x000fe200078e021a */
[----:B------:R-:W-:Y:S02]  /*1290*/  LEA R138, P4, R30, R123, 0x1 ;  /* 0x0000007b1e8a7211 */ /* 0x000fe400078808ff */
[----:B------:R-:W-:Y:S02]  /*12a0*/  LEA.HI.X.SX32 R143, R28, R37, 0x1, P2 ;  /* 0x000000251c8f7211 */ /* 0x000fe400010f0eff */
[----:B------:R-:W-:Y:S02]  /*12b0*/  LEA R136, P2, R6, R123, 0x1 ;  /* 0x0000007b06887211 */ /* 0x000fe400078408ff */
[----:B------:R-:W-:-:S02]  /*12c0*/  LEA.HI.X.SX32 R141, R29, R37, 0x1, P3 ;  /* 0x000000251d8d7211 */ /* 0x000fc400018f0eff */
[----:B------:R-:W-:Y:S01]  /*12d0*/  LEA.HI.X.SX32 R139, R30, R37, 0x1, P4 ;  /* 0x000000251e8b7211 */ /* 0x000fe200020f0eff */
[----:B------:R-:W-:Y:S01]  /*12e0*/  IMAD.MOV.U32 R30, RZ, RZ, 0x3f800000 ;  /* 0x3f800000ff1e7424 */ /* 0x000fe200078e00ff */
[-C--:B------:R-:W-:Y:S02]  /*12f0*/  LEA R134, P3, R8, R123.reuse, 0x1 ;  /* 0x0000007b08867211 */ /* 0x080fe400078608ff */
[----:B------:R-:W-:Y:S02]  /*1300*/  LEA R132, P4, R24, R123, 0x1 ;  /* 0x0000007b18847211 */ /* 0x000fe400078808ff */
[----:B------:R-:W-:Y:S02]  /*1310*/  LEA.HI.X.SX32 R137, R6, R37, 0x1, P2 ;  /* 0x0000002506897211 */ /* 0x000fe400010f0eff */
[----:B------:R-:W-:Y:S02]  /*1320*/  LEA R6, R39, R27, 0x1 ;  /* 0x0000001b27067211 */ /* 0x000fe400078e08ff */
[-C--:B------:R-:W-:Y:S01]  /*1330*/  LEA.HI.X.SX32 R135, R8, R37.reuse, 0x1, P3 ;  /* 0x0000002508877211 */ /* 0x080fe200018f0eff */
[----:B------:R-:W-:Y:S01]  /*1340*/  CS2R R38, SRZ ;  /* 0x0000000000267805 */ /* 0x000fe2000001ff00 */
[----:B------:R-:W-:-:S02]  /*1350*/  LEA.HI.X.SX32 R133, R24, R37, 0x1, P4 ;  /* 0x0000002518857211 */ /* 0x000fc400020f0eff */
[-C--:B------:R-:W-:Y:S02]  /*1360*/  LEA R130, P2, R25, R123.reuse, 0x1 ;  /* 0x0000007b19827211 */ /* 0x080fe400078408ff */
[-C--:B------:R-:W-:Y:S02]  /*1370*/  LEA R128, P3, R26, R123.reuse, 0x1 ;  /* 0x0000007b1a807211 */ /* 0x080fe400078608ff */
[-C--:B------:R-:W-:Y:S02]  /*1380*/  LEA R126, P4, R27, R123.reuse, 0x1 ;  /* 0x0000007b1b7e7211 */ /* 0x080fe400078808ff */
[----:B------:R-:W-:Y:S02]  /*1390*/  LEA R122, P5, R6, R123, 0x1 ;  /* 0x0000007b067a7211 */ /* 0x000fe400078a08ff */
[-C--:B------:R-:W-:Y:S02]  /*13a0*/  LEA.HI.X.SX32 R131, R25, R37.reuse, 0x1, P2 ;  /* 0x0000002519837211 */ /* 0x080fe400010f0eff */
[----:B------:R-:W-:-:S02]  /*13b0*/  LEA.HI.X.SX32 R129, R26, R37, 0x1, P3 ;  /* 0x000000251a817211 */ /* 0x000fc400018f0eff */
[-C--:B------:R-:W-:Y:S02]  /*13c0*/  LEA.HI.X.SX32 R127, R27, R37.reuse, 0x1, P4 ;  /* 0x000000251b7f7211 */ /* 0x080fe400020f0eff */
[----:B------:R-:W-:Y:S01]  /*13d0*/  LEA.HI.X.SX32 R123, R6, R37, 0x1, P5 ;  /* 0x00000025067b7211 */ /* 0x000fe200028f0eff */
[----:B------:R-:W-:Y:S01]  /*13e0*/  CS2R R26, SRZ ;  /* 0x00000000001a7805 */ /* 0x000fe2000001ff00 */
[C---:B------:R-:W-:Y:S01]  /*13f0*/  LOP3.LUT R24, R84.reuse, 0x40, RZ, 0x3c, !PT ;  /* 0x0000004054187812 */ /* 0x040fe200078e3cff */
[----:B------:R-:W-:Y:S01]  /*1400*/  CS2R R36, SRZ ;  /* 0x0000000000247805 */ /* 0x000fe2000001ff00 */
[----:B------:R-:W-:Y:S02]  /*1410*/  LOP3.LUT R25, R84, 0x60, RZ, 0x3c, !PT ;  /* 0x0000006054197812 */ /* 0x000fe400078e3cff */
[----:B------:R-:W-:Y:S02]  /*1420*/  MOV R124, 0xff800000 ;  /* 0xff800000007c7802 */ /* 0x000fe40000000f00 */
[----:B------:R-:W-:-:S02]  /*1430*/  MOV R112, 0xff800000 ;  /* 0xff80000000707802 */ /* 0x000fc40000000f00 */
[----:B------:R-:W-:Y:S02]  /*1440*/  MOV R8, RZ ;  /* 0x000000ff00087202 */ /* 0x000fe40000000f00 */
[----:B------:R-:W-:Y:S02]  /*1450*/  MOV R31, 0x3f800000 ;  /* 0x3f800000001f7802 */ /* 0x000fe40000000f00 */
[----:B------:R-:W-:Y:S02]  /*1460*/  LOP3.LUT R28, R18, 0x40, RZ, 0x3c, !PT ;  /* 0x00000040121c7812 */ /* 0x000fe400078e3cff */
[----:B------:R-:W-:Y:S02]  /*1470*/  LOP3.LUT R29, R20, 0x20, RZ, 0x3c, !PT ;  /* 0x00000020141d7812 */ /* 0x000fe400078e3cff */
[----:B------:R-:W-:Y:S02]  /*1480*/  LOP3.LUT R6, R22, 0x20, RZ, 0x3c, !PT ;  /* 0x0000002016067812 */ /* 0x000fe400078e3cff */
.L_x_1:
[----:B------:R-:W-:-:S04]  /*1490*/  IMAD.WIDE R48, R27, 0x2, R154 ;  /* 0x000000021b307825 */ /* 0x000fc800078e029a */
[C---:B------:R-:W-:Y:S01]  /*14a0*/  IMAD.WIDE R60, R27.reuse, 0x2, R144 ;  /* 0x000000021b3c7825 */ /* 0x040fe200078e0290 */
[----:B------:R0:W2:Y:S03]  /*14b0*/  LDG.E.U16 R69, [R48.64] ;  /* 0x0000000430457981 */ /* 0x0000a6000c1e1500 */
[C---:B------:R-:W-:Y:S01]  /*14c0*/  IMAD.WIDE R66, R27.reuse, 0x2, R152 ;  /* 0x000000021b427825 */ /* 0x040fe200078e0298 */
[----:B------:R1:W3:Y:S03]  /*14d0*/  LDG.E.U16 R72, [R60.64] ;  /* 0x000000043c487981 */ /* 0x0002e6000c1e1500 */
[C---:B------:R-:W-:Y:S01]  /*14e0*/  IMAD.WIDE R64, R27.reuse, 0x2, R150 ;  /* 0x000000021b407825 */ /* 0x040fe200078e0296 */
[----:B------:R4:W5:Y:S03]  /*14f0*/  LDG.E.U16 R68, [R66.64] ;  /* 0x0000000442447981 */ /* 0x000966000c1e1500 */
[C---:B------:R-:W-:Y:S01]  /*1500*/  IMAD.WIDE R62, R27.reuse, 0x2, R146 ;  /* 0x000000021b3e7825 */ /* 0x040fe200078e0292 */
[----:B------:R0:W3:Y:S03]  /*1510*/  LDG.E.U16 R71, [R64.64] ;  /* 0x0000000440477981 */ /* 0x0000e6000c1e1500 */
[C---:B------:R-:W-:Y:S01]  /*1520*/  IMAD.WIDE R58, R27.reuse, 0x2, R142 ;  /* 0x000000021b3a7825 */ /* 0x040fe200078e028e */
[----:B------:R0:W3:Y:S03]  /*1530*/  LDG.E.U16 R73, [R62.64] ;  /* 0x000000043e497981 */ /* 0x0000e6000c1e1500 */
[C---:B------:R-:W-:Y:S01]  /*1540*/  IMAD.WIDE R56, R27.reuse, 0x2, R138 ;  /* 0x000000021b387825 */ /* 0x040fe200078e028a */
[----:B------:R0:W5:Y:S03]  /*1550*/  LDG.E.U16 R75, [R58.64] ;  /* 0x000000043a4b7981 */ /* 0x000166000c1e1500 */
[----:B------:R-:W-:-:S02]  /*1560*/  IMAD.WIDE R50, R27, 0x2, R130 ;  /* 0x000000021b327825 */ /* 0x000fc400078e0282 */
[----:B------:R-:W5:Y:S02]  /*1570*/  LDG.E.U16 R57, [R56.64] ;  /* 0x0000000438397981 */ /* 0x000f64000c1e1500 */
[C---:B------:R-:W-:Y:S02]  /*1580*/  IMAD.WIDE R54, R27.reuse, 0x2, R136 ;  /* 0x000000021b367825 */ /* 0x040fe400078e0288 */
[----:B------:R-:W5:Y:S02]  /*1590*/  LDG.E.U16 R51, [R50.64] ;  /* 0x0000000432337981 */ /* 0x000f64000c1e1500 */
[C---:B0-----:R-:W-:Y:S02]  /*15a0*/  IMAD.WIDE R48, R27.reuse, 0x2, R128 ;  /* 0x000000021b307825 */ /* 0x041fe400078e0280 */
[----:B------:R-:W5:Y:S02]  /*15b0*/  LDG.E.U16 R54, [R54.64] ;  /* 0x0000000436367981 */ /* 0x000f64000c1e1500 */
[----:B------:R-:W-:-:S02]  /*15c0*/  IMAD.WIDE R52, R27, 0x2, R134 ;  /* 0x000000021b347825 */ /* 0x000fc400078e0286 */
[----:B------:R-:W5:Y:S02]  /*15d0*/  LDG.E.U16 R48, [R48.64] ;  /* 0x0000000430307981 */ /* 0x000f64000c1e1500 */
[C---:B-1----:R-:W-:Y:S02]  /*15e0*/  IMAD.WIDE R60, R27.reuse, 0x2, R126 ;  /* 0x000000021b3c7825 */ /* 0x042fe400078e027e */
[----:B------:R-:W5:Y:S02]  /*15f0*/  LDG.E.U16 R77, [R52.64] ;  /* 0x00000004344d7981 */ /* 0x000f64000c1e1500 */
[C---:B----4-:R-:W-:Y:S02]  /*1600*/  IMAD.WIDE R66, R27.reuse, 0x2, R148 ;  /* 0x000000021b427825 */ /* 0x050fe400078e0294 */
[----:B------:R-:W4:Y:S02]  /*1610*/  LDG.E.U16 R79, [R60.64] ;  /* 0x000000043c4f7981 */ /* 0x000f24000c1e1500 */
[----:B------:R-:W-:-:S02]  /*1620*/  IMAD.WIDE R64, R27, 0x2, R140 ;  /* 0x000000021b407825 */ /* 0x000fc400078e028c */
[----:B------:R-:W4:Y:S02]  /*1630*/  LDG.E.U16 R70, [R66.64] ;  /* 0x0000000442467981 */ /* 0x000f24000c1e1500 */
[C---:B------:R-:W-:Y:S02]  /*1640*/  IMAD.WIDE R62, R27.reuse, 0x2, R132 ;  /* 0x000000021b3e7825 */ /* 0x040fe400078e0284 */
[----:B------:R-:W4:Y:S02]  /*1650*/  LDG.E.U16 R74, [R64.64] ;  /* 0x00000004404a7981 */ /* 0x000f24000c1e1500 */
[----:B------:R-:W-:Y:S02]  /*1660*/  IMAD.WIDE R58, R27, 0x2, R122 ;  /* 0x000000021b3a7825 */ /* 0x000fe400078e027a */
[----:B------:R-:W4:Y:S04]  /*1670*/  LDG.E.U16 R76, [R62.64] ;  /* 0x000000043e4c7981 */ /* 0x000f28000c1e1500 */
[----:B------:R-:W4:Y:S04]  /*1680*/  LDG.E.U16 R78, [R58.64] ;  /* 0x000000043a4e7981 */ /* 0x000f28000c1e1500 */
[----:B------:R-:W-:Y:S06]  /*1690*/  BAR.SYNC.DEFER_BLOCKING 0x0 ;  /* 0x0000000000007b1d */ /* 0x000fec0000010000 */
[----:B--2---:R-:W-:Y:S04]  /*16a0*/  STS.U16 [R84+0x1000], R69 ;  /* 0x0010004554007388 */ /* 0x004fe80000000400 */
[----:B---3--:R-:W-:Y:S04]  /*16b0*/  STS.U16 [R84+0x1400], R73 ;  /* 0x0014004954007388 */ /* 0x008fe80000000400 */
[----:B-----5:R-:W-:Y:S04]  /*16c0*/  STS.U16 [R84+0x1800], R57 ;  /* 0x0018003954007388 */ /* 0x020fe80000000400 */
[----:B------:R-:W-:Y:S04]  /*16d0*/  STS.U16 [R84+0x1c00], R51 ;  /* 0x001c003354007388 */ /* 0x000fe80000000400 */
[----:B------:R-:W-:Y:S04]  /*16e0*/  STS.U16 [R83+0x1100], R68 ;  /* 0x0011004453007388 */ /* 0x000fe80000000400 */
[----:B------:R-:W-:Y:S04]  /*16f0*/  STS.U16 [R83+0x1500], R72 ;  /* 0x0015004853007388 */ /* 0x000fe80000000400 */
[----:B------:R-:W-:Y:S04]  /*1700*/  STS.U16 [R83+0x1900], R54 ;  /* 0x0019003653007388 */ /* 0x000fe80000000400 */
[----:B------:R-:W-:Y:S04]  /*1710*/  STS.U16 [R83+0x1d00], R48 ;  /* 0x001d003053007388 */ /* 0x000fe80000000400 */
[----:B------:R-:W-:Y:S04]  /*1720*/  STS.U16 [R24+0x1200], R71 ;  /* 0x0012004718007388 */ /* 0x000fe80000000400 */
[----:B------:R-:W-:Y:S04]  /*1730*/  STS.U16 [R24+0x1600], R75 ;  /* 0x0016004b18007388 */ /* 0x000fe80000000400 */
[----:B------:R-:W-:Y:S04]  /*1740*/  STS.U16 [R24+0x1a00], R77 ;  /* 0x001a004d18007388 */ /* 0x000fe80000000400 */
[----:B----4-:R-:W-:Y:S04]  /*1750*/  STS.U16 [R24+0x1e00], R79 ;  /* 0x001e004f18007388 */ /* 0x010fe80000000400 */
[----:B------:R-:W-:Y:S04]  /*1760*/  STS.U16 [R25+0x1300], R70 ;  /* 0x0013004619007388 */ /* 0x000fe80000000400 */
[----:B------:R-:W-:Y:S04]  /*1770*/  STS.U16 [R25+0x1700], R74 ;  /* 0x0017004a19007388 */ /* 0x000fe80000000400 */
[----:B------:R-:W-:Y:S04]  /*1780*/  STS.U16 [R25+0x1b00], R76 ;  /* 0x001b004c19007388 */ /* 0x000fe80000000400 */
[----:B------:R-:W-:Y:S04]  /*1790*/  STS.U16 [R25+0x1f00], R78 ;  /* 0x001f004e19007388 */ /* 0x000fe80000000400 */
[----:B------:R-:W-:Y:S06]  /*17a0*/  BAR.SYNC.DEFER_BLOCKING 0x0 ;  /* 0x0000000000007b1d */ /* 0x000fec0000010000 */
[----:B------:R-:W-:Y:S04]  /*17b0*/  LDSM.16.MT88.4 R60, [R22] ;  /* 0x00000000163c783b */ /* 0x000fe80000004200 */
[----:B------:R-:W0:Y:S04]  /*17c0*/  LDSM.16.M88.4 R48, [R18+0x1000] ;  /* 0x001000001230783b */ /* 0x000e280000000200 */
[----:B------:R-:W1:Y:S04]  /*17d0*/  LDSM.16.MT88.4 R64, [R6] ;  /* 0x000000000640783b */ /* 0x000e680000004200 */
[----:B------:R-:W2:Y:S04]  /*17e0*/  LDSM.16.MT88.4 R52, [R22+0x400] ;  /* 0x000400001634783b */ /* 0x000ea80000004200 */
[----:B------:R-:W3:Y:S04]  /*17f0*/  LDSM.16.MT88.4 R56, [R6+0x400] ;  /* 0x000400000638783b */ /* 0x000ee80000004200 */
[----:B------:R-:W-:Y:S04]  /*1800*/  LDSM.16.MT88.4 R68, [R22+0x800] ;  /* 0x000800001644783b */ /* 0x000fe80000004200 */
[----:B------:R-:W4:Y:S04]  /*1810*/  LDSM.16.M88.4 R72, [R28+0x1000] ;  /* 0x001000001c48783b */ /* 0x000f280000000200 */
[----:B------:R-:W5:Y:S01]  /*1820*/  LDSM.16.MT88.4 R76, [R6+0x800] ;  /* 0x00080000064c783b */ /* 0x000f620000004200 */
[-C--:B0-----:R-:W-:Y:S08]  /*1830*/  HMMA.16816.F32 R60, R60, R48.reuse, RZ ;  /* 0x000000303c3c723c */ /* 0x081ff000000018ff */
[----:B-1----:R-:W-:Y:S11]  /*1840*/  HMMA.16816.F32 R64, R64, R48, RZ ;  /* 0x000000304040723c */ /* 0x002ff600000018ff */
[----:B------:R-:W-:Y:S05]  /*1850*/  @!UPT UIADD3 URZ, URZ, URZ, URZ ;  /* 0x0000003f3f3ff290 */ /* 0x000fea000fffe03f */
[-C--:B--2---:R-:W-:Y:S01]  /*1860*/  HMMA.16816.F32 R52, R52, R50.reuse, R60 ;  /* 0x000000323434723c */ /* 0x084fe2000000183c */
[----:B------:R-:W-:Y:S07]  /*1870*/  LDSM.16.MT88.4 R60, [R6+0xc00] ;  /* 0x000c0000063c783b */ /* 0x000fee0000004200 */
[----:B---3--:R-:W-:Y:S01]  /*1880*/  HMMA.16816.F32 R56, R56, R50, R64 ;  /* 0x000000323838723c */ /* 0x008fe20000001840 */
[----:B------:R-:W0:Y:S11]  /*1890*/  LDSM.16.MT88.4 R48, [R22+0xc00] ;  /* 0x000c00001630783b */ /* 0x000e360000004200 */
[----:B------:R-:W-:Y:S04]  /*18a0*/  @!UPT UIADD3 URZ, URZ, URZ, URZ ;  /* 0x0000003f3f3ff290 */ /* 0x000fe8000fffe03f */
[-C--:B----4-:R-:W-:Y:S01]  /*18b0*/  HMMA.16816.F32 R52, R68, R72.reuse, R52 ;  /* 0x000000484434723c */ /* 0x090fe20000001834 */
[----:B------:R-:W-:Y:S07]  /*18c0*/  BAR.SYNC.DEFER_BLOCKING 0x0 ;  /* 0x0000000000007b1d */ /* 0x000fee0000010000 */
[----:B-----5:R-:W-:Y:S11]  /*18d0*/  HMMA.16816.F32 R56, R76, R72, R56 ;  /* 0x000000484c38723c */ /* 0x020ff60000001838 */
[----:B------:R-:W-:Y:S05]  /*18e0*/  @!UPT UIADD3 URZ, URZ, URZ, URZ ;  /* 0x0000003f3f3ff290 */ /* 0x000fea000fffe03f */
[-C--:B0-----:R-:W-:Y:S08]  /*18f0*/  HMMA.16816.F32 R48, R48, R74.reuse, R52 ;  /* 0x0000004a3030723c */ /* 0x081ff00000001834 */
[----:B------:R-:W-:Y:S11]  /*1900*/  HMMA.16816.F32 R56, R60, R74, R56 ;  /* 0x0000004a3c38723c */ /* 0x000ff60000001838 */
[----:B------:R-:W-:Y:S05]  /*1910*/  @!UPT UIADD3 URZ, URZ, URZ, URZ ;  /* 0x0000003f3f3ff290 */ /* 0x000fea000fffe03f */
[----:B------:R-:W-:Y:S02]  /*1920*/  FMUL R52, R48, c[0x0][0x188] ;  /* 0x0000620030347a20 */ /* 0x000fe40000400000 */
[----:B------:R-:W-:Y:S02]  /*1930*/  FMUL R53, R49, c[0x0][0x188] ;  /* 0x0000620031357a20 */ /* 0x000fe40000400000 */
[----:B------:R-:W-:Y:S02]  /*1940*/  FMUL R54, R50, c[0x0][0x188] ;  /* 0x0000620032367a20 */ /* 0x000fe40000400000 */
[----:B------:R-:W-:Y:S02]  /*1950*/  FMUL R55, R51, c[0x0][0x188] ;  /* 0x0000620033377a20 */ /* 0x000fe40000400000 */
[----:B------:R-:W-:Y:S02]  /*1960*/  FMUL R60, R56, c[0x0][0x188] ;  /* 0x00006200383c7a20 */ /* 0x000fe40000400000 */
[----:B------:R-:W-:-:S02]  /*1970*/  FMUL R61, R57, c[0x0][0x188] ;  /* 0x00006200393d7a20 */ /* 0x000fc40000400000 */
[----:B------:R-:W-:Y:S02]  /*1980*/  FMUL R62, R58, c[0x0][0x188] ;  /* 0x000062003a3e7a20 */ /* 0x000fe40000400000 */
[----:B------:R-:W-:Y:S01]  /*1990*/  FMUL R63, R59, c[0x0][0x188] ;  /* 0x000062003b3f7a20 */ /* 0x000fe20000400000 */
[----:B------:R-:W-:Y:S02]  /*19a0*/  FMNMX R52, R52, R53, !PT ;  /* 0x0000003534347209 */ /* 0x000fe40007800000 */
[----:B------:R-:W-:Y:S02]  /*19b0*/  FMNMX R54, R54, R55, !PT ;  /* 0x0000003736367209 */ /* 0x000fe40007800000 */
[----:B------:R-:W-:Y:S02]  /*19c0*/  FMNMX R60, R60, R61, !PT ;  /* 0x0000003d3c3c7209 */ /* 0x000fe40007800000 */
[----:B------:R-:W-:Y:S01]  /*19d0*/  FMNMX R62, R62, R63, !PT ;  /* 0x0000003f3e3e7209 */ /* 0x000fe20007800000 */
[----:B------:R-:W0:Y:S04]  /*19e0*/  SHFL.BFLY PT, R53, R52, 0x2, 0x1f ;  /* 0x0c401f0034357f89 */ /* 0x000e2800000e0000 */
[----:B------:R-:W1:Y:S04]  /*19f0*/  SHFL.BFLY PT, R55, R54, 0x2, 0x1f ;  /* 0x0c401f0036377f89 */ /* 0x000e6800000e0000 */
[----:B------:R-:W2:Y:S04]  /*1a00*/  SHFL.BFLY PT, R63, R60, 0x2, 0x1f ;  /* 0x0c401f003c3f7f89 */ /* 0x000ea800000e0000 */
[----:B------:R-:W3:Y:S01]  /*1a10*/  SHFL.BFLY PT, R67, R62, 0x2, 0x1f ;  /* 0x0c401f003e437f89 */ /* 0x000ee200000e0000 */
[----:B0-----:R-:W-:-:S02]  /*1a20*/  FMNMX R53, R52, R53, !PT ;  /* 0x0000003534357209 */ /* 0x001fc40007800000 */
[----:B-1----:R-:W-:Y:S02]  /*1a30*/  FMNMX R61, R54, R55, !PT ;  /* 0x00000037363d7209 */ /* 0x002fe40007800000 */
[----:B--2---:R-:W-:Y:S02]  /*1a40*/  FMNMX R65, R60, R63, !PT ;  /* 0x0000003f3c417209 */ /* 0x004fe40007800000 */
[----:B---3--:R-:W-:Y:S01]  /*1a50*/  FMNMX R69, R62, R67, !PT ;  /* 0x000000433e457209 */ /* 0x008fe20007800000 */
        /* <DEDUP_REMOVED lines=8> */
[----:B------:R-:W-:Y:S04]  /*1ae0*/  @!P1 STS [R14+0x1000], R55 ;  /* 0x001000370e009388 */ /* 0x000fe80000000800 */
[----:B------:R-:W-:Y:S04]  /*1af0*/  @!P1 STS [R14+0x1080], R63 ;  /* 0x0010803f0e009388 */ /* 0x000fe80000000800 */
[----:B------:R-:W-:Y:S04]  /*1b00*/  @!P1 STS [R14+0x1100], R67 ;  /* 0x001100430e009388 */ /* 0x000fe80000000800 */
[----:B------:R-:W-:Y:S04]  /*1b10*/  @!P1 STS [R14+0x1180], R71 ;  /* 0x001180470e009388 */ /* 0x000fe80000000800 */
[----:B------:R-:W-:Y:S06]  /*1b20*/  BAR.SYNC.DEFER_BLOCKING 0x0 ;  /* 0x0000000000007b1d */ /* 0x000fec0000010000 */
[----:B------:R-:W0:Y:S04]  /*1b30*/  LDS R52, [R86.X4+0x1000] ;  /* 0x0010000056347984 */ /* 0x000e280000004800 */
[----:B0-----:R-:W0:Y:S02]  /*1b40*/  SHFL.BFLY PT, R53, R52, 0x2, 0x1f ;  /* 0x0c401f0034357f89 */ /* 0x001e2400000e0000 */
[----:B0-----:R-:W-:-:S05]  /*1b50*/  FMNMX R53, R52, R53, !PT ;  /* 0x0000003534357209 */ /* 0x001fca0007800000 */
[----:B------:R-:W0:Y:S02]  /*1b60*/  SHFL.BFLY PT, R54, R53, 0x1, 0x1f ;  /* 0x0c201f0035367f89 */ /* 0x000e2400000e0000 */
[----:B0-----:R-:W-:-:S05]  /*1b70*/  FMNMX R61, R53, R54, !PT ;  /* 0x00000036353d7209 */ /* 0x001fca0007800000 */
[----:B------:R-:W-:Y:S04]  /*1b80*/  @!P1 STS [R86.X4+0x1000], R61 ;  /* 0x0010003d56009388 */ /* 0x000fe80000004800 */
[----:B------:R-:W-:Y:S06]  /*1b90*/  BAR.SYNC.DEFER_BLOCKING 0x0 ;  /* 0x0000000000007b1d */ /* 0x000fec0000010000 */
[----:B------:R-:W0:Y:S04]  /*1ba0*/  LDS R69, [R12.X4+0x1000] ;  /* 0x001000000c457984 */ /* 0x000e280000004800 */
[----:B------:R-:W1:Y:S04]  /*1bb0*/  LDS R68, [R12.X4+0x1080] ;  /* 0x001080000c447984 */ /* 0x000e680000004800 */
[----:B------:R-:W2:Y:S04]  /*1bc0*/  LDS R71, [R12.X4+0x1100] ;  /* 0x001100000c477984 */ /* 0x000ea80000004800 */
[----:B------:R-:W3:Y:S01]  /*1bd0*/  LDS R70, [R12.X4+0x1180] ;  /* 0x001180000c467984 */ /* 0x000ee20000004800 */
[----:B0-----:R-:W-:-:S02]  /*1be0*/  FMNMX R69, R69, R124, !PT ;  /* 0x0000007c45457209 */ /* 0x001fc40007800000 */
[----:B-1----:R-:W-:Y:S02]  /*1bf0*/  FMNMX R68, R68, R113, !PT ;  /* 0x0000007144447209 */ /* 0x002fe40007800000 */
[----:B--2---:R-:W-:Y:S02]  /*1c00*/  FMNMX R71, R71, R112, !PT ;  /* 0x0000007047477209 */ /* 0x004fe40007800000 */
[----:B---3--:R-:W-:Y:S01]  /*1c10*/  FMNMX R70, R70, R87, !PT ;  /* 0x0000005746467209 */ /* 0x008fe20007800000 */
[--C-:B------:R-:W-:Y:S02]  /*1c20*/  FFMA R48, R48, c[0x0][0x188], -R69.reuse ;  /* 0x0000620030307a23 */ /* 0x100fe40000000845 */
[----:B------:R-:W-:Y:S02]  /*1c30*/  FFMA R49, R49, c[0x0][0x188], -R69 ;  /* 0x0000620031317a23 */ /* 0x000fe40000000845 */
[--C-:B------:R-:W-:Y:S02]  /*1c40*/  FFMA R50, R50, c[0x0][0x188], -R68.reuse ;  /* 0x0000620032327a23 */ /* 0x100fe40000000844 */
[----:B------:R-:W-:-:S02]  /*1c50*/  FFMA R51, R51, c[0x0][0x188], -R68 ;  /* 0x0000620033337a23 */ /* 0x000fc40000000844 */
[--C-:B------:R-:W-:Y:S02]  /*1c60*/  FFMA R56, R56, c[0x0][0x188], -R71.reuse ;  /* 0x0000620038387a23 */ /* 0x100fe40000000847 */
[----:B------:R-:W-:Y:S02]  /*1c70*/  FFMA R57, R57, c[0x0][0x188], -R71 ;  /* 0x0000620039397a23 */ /* 0x000fe40000000847 */
[--C-:B------:R-:W-:Y:S02]  /*1c80*/  FFMA R58, R58, c[0x0][0x188], -R70.reuse ;  /* 0x000062003a3a7a23 */ /* 0x100fe40000000846 */
[----:B------:R-:W-:Y:S02]  /*1c90*/  FFMA R59, R59, c[0x0][0x188], -R70 ;  /* 0x000062003b3b7a23 */ /* 0x000fe40000000846 */
[----:B------:R-:W-:Y:S02]  /*1ca0*/  FMUL R48, R48, 1.4426950216293334961 ;  /* 0x3fb8aa3b30307820 */ /* 0x000fe40000400000 */
[----:B------:R-:W-:-:S02]  /*1cb0*/  FMUL R49, R49, 1.4426950216293334961 ;  /* 0x3fb8aa3b31317820 */ /* 0x000fc40000400000 */
[----:B------:R-:W-:Y:S02]  /*1cc0*/  FMUL R50, R50, 1.4426950216293334961 ;  /* 0x3fb8aa3b32327820 */ /* 0x000fe40000400000 */
[----:B------:R-:W-:Y:S02]  /*1cd0*/  FMUL R51, R51, 1.4426950216293334961 ;  /* 0x3fb8aa3b33337820 */ /* 0x000fe40000400000 */
[----:B------:R-:W-:Y:S02]  /*1ce0*/  FMUL R56, R56, 1.4426950216293334961 ;  /* 0x3fb8aa3b38387820 */ /* 0x000fe40000400000 */
[----:B------:R-:W-:Y:S02]  /*1cf0*/  FMUL R57, R57, 1.4426950216293334961 ;  /* 0x3fb8aa3b39397820 */ /* 0x000fe40000400000 */
[----:B------:R-:W-:Y:S02]  /*1d00*/  FMUL R58, R58, 1.4426950216293334961 ;  /* 0x3fb8aa3b3a3a7820 */ /* 0x000fe40000400000 */
[----:B------:R-:W-:Y:S01]  /*1d10*/  FMUL R59, R59, 1.4426950216293334961 ;  /* 0x3fb8aa3b3b3b7820 */ /* 0x000fe20000400000 */
[----:B------:R-:W-:Y:S08]  /*1d20*/  MUFU.EX2 R64, R48 ;  /* 0x0000003000407308 */ /* 0x000ff00000000800 */
[----:B------:R-:W0:Y:S08]  /*1d30*/  MUFU.EX2 R65, R49 ;  /* 0x0000003100417308 */ /* 0x000e300000000800 */
[----:B------:R-:W-:Y:S08]  /*1d40*/  MUFU.EX2 R66, R50 ;  /* 0x0000003200427308 */ /* 0x000ff00000000800 */
[----:B------:R-:W1:Y:S08]  /*1d50*/  MUFU.EX2 R73, R51 ;  /* 0x0000003300497308 */ /* 0x000e700000000800 */
[----:B------:R-:W-:Y:S08]  /*1d60*/  MUFU.EX2 R72, R56 ;  /* 0x0000003800487308 */ /* 0x000ff00000000800 */
[----:B------:R-:W2:Y:S08]  /*1d70*/  MUFU.EX2 R75, R57 ;  /* 0x00000039004b7308 */ /* 0x000eb00000000800 */
[----:B------:R-:W-:Y:S08]  /*1d80*/  MUFU.EX2 R74, R58 ;  /* 0x0000003a004a7308 */ /* 0x000ff00000000800 */
[----:B------:R-:W3:Y:S01]  /*1d90*/  MUFU.EX2 R79, R59 ;  /* 0x0000003b004f7308 */ /* 0x000ee20000000800 */
[----:B0-----:R-:W-:-:S02]  /*1da0*/  FADD R48, R64, R65 ;  /* 0x0000004140307221 */ /* 0x001fc40000000000 */
[----:B-1----:R-:W-:Y:S02]  /*1db0*/  FADD R49, R66, R73 ;  /* 0x0000004942317221 */ /* 0x002fe40000000000 */
[----:B--2---:R-:W-:Y:S01]  /*1dc0*/  FADD R50, R72, R75 ;  /* 0x0000004b48327221 */ /* 0x004fe20000000000 */
[----:B------:R-:W0:Y:S04]  /*1dd0*/  SHFL.BFLY PT, R53, R48, 0x2, 0x1f ;  /* 0x0c401f0030357f89 */ /* 0x000e2800000e0000 */
[----:B------:R-:W1:Y:S01]  /*1de0*/  SHFL.BFLY PT, R52, R49, 0x2, 0x1f ;  /* 0x0c401f0031347f89 */ /* 0x000e6200000e0000 */
[----:B---3--:R-:W-:-:S03]  /*1df0*/  FADD R51, R74, R79 ;  /* 0x0000004f4a337221 */ /* 0x008fc60000000000 */
[----:B------:R-:W2:Y:S04]  /*1e00*/  SHFL.BFLY PT, R55, R50, 0x2, 0x1f ;  /* 0x0c401f0032377f89 */ /* 0x000ea800000e0000 */
[----:B------:R-:W3:Y:S01]  /*1e10*/  SHFL.BFLY PT, R60, R51, 0x2, 0x1f ;  /* 0x0c401f00333c7f89 */ /* 0x000ee200000e0000 */
[----:B0-----:R-:W-:-:S03]  /*1e20*/  FADD R53, R48, R53 ;  /* 0x0000003530357221 */ /* 0x001fc60000000000 */
[----:B------:R-:W-:Y:S01]  /*1e30*/  BAR.SYNC.DEFER_BLOCKING 0x0 ;  /* 0x0000000000007b1d */ /* 0x000fe20000010000 */
[----:B-1----:R-:W-:Y:S02]  /*1e40*/  FADD R54, R49, R52 ;  /* 0x0000003431367221 */ /* 0x002fe40000000000 */
[----:B--2---:R-:W-:Y:S02]  /*1e50*/  FADD R56, R50, R55 ;  /* 0x0000003732387221 */ /* 0x004fe40000000000 */
[----:B---3--:R-:W-:Y:S01]  /*1e60*/  FADD R60, R51, R60 ;  /* 0x0000003c333c7221 */ /* 0x008fe20000000000 */
[----:B------:R-:W0:Y:S04]  /*1e70*/  SHFL.BFLY PT, R52, R53, 0x1, 0x1f ;  /* 0x0c201f0035347f89 */ /* 0x000e2800000e0000 */
[----:B------:R-:W1:Y:S04]  /*1e80*/  SHFL.BFLY PT, R55, R54, 0x1, 0x1f ;  /* 0x0c201f0036377f89 */ /* 0x000e6800000e0000 */
[----:B------:R-:W2:Y:S04]  /*1e90*/  SHFL.BFLY PT, R57, R56, 0x1, 0x1f ;  /* 0x0c201f0038397f89 */ /* 0x000ea800000e0000 */
[----:B------:R-:W3:Y:S01]  /*1ea0*/  SHFL.BFLY PT, R59, R60, 0x1, 0x1f ;  /* 0x0c201f003c3b7f89 */ /* 0x000ee200000e0000 */
[----:B0-----:R-:W-:-:S02]  /*1eb0*/  FADD R61, R53, R52 ;  /* 0x00000034353d7221 */ /* 0x001fc40000000000 */
[----:B-1----:R-:W-:Y:S02]  /*1ec0*/  FADD R55, R54, R55 ;  /* 0x0000003736377221 */ /* 0x002fe40000000000 */
[----:B--2---:R-:W-:Y:S02]  /*1ed0*/  FADD R57, R56, R57 ;  /* 0x0000003938397221 */ /* 0x004fe40000000000 */
[----:B---3--:R-:W-:Y:S01]  /*1ee0*/  FADD R59, R60, R59 ;  /* 0x0000003b3c3b7221 */ /* 0x008fe20000000000 */
[----:B------:R-:W-:Y:S04]  /*1ef0*/  @!P1 STS [R14+0x1000], R61 ;  /* 0x0010003d0e009388 */ /* 0x000fe80000000800 */
[----:B------:R-:W-:Y:S04]  /*1f00*/  @!P1 STS [R14+0x1080], R55 ;  /* 0x001080370e009388 */ /* 0x000fe80000000800 */
[----:B------:R-:W-:Y:S04]  /*1f10*/  @!P1 STS [R14+0x1100], R57 ;  /* 0x001100390e009388 */ /* 0x000fe80000000800 */
[----:B------:R-:W-:Y:S04]  /*1f20*/  @!P1 STS [R14+0x1180], R59 ;  /* 0x0011803b0e009388 */ /* 0x000fe80000000800 */
[----:B------:R-:W-:Y:S06]  /*1f30*/  BAR.SYNC.DEFER_BLOCKING 0x0 ;  /* 0x0000000000007b1d */ /* 0x000fec0000010000 */
[----:B------:R-:W0:Y:S04]  /*1f40*/  LDS R48, [R86.X4+0x1000] ;  /* 0x0010000056307984 */ /* 0x000e280000004800 */
[----:B0-----:R-:W0:Y:S02]  /*1f50*/  SHFL.BFLY PT, R49, R48, 0x2, 0x1f ;  /* 0x0c401f0030317f89 */ /* 0x001e2400000e0000 */
[----:B0-----:R-:W-:-:S05]  /*1f60*/  FADD R49, R48, R49 ;  /* 0x0000003130317221 */ /* 0x001fca0000000000 */
[----:B------:R-:W0:Y:S02]  /*1f70*/  SHFL.BFLY PT, R50, R49, 0x1, 0x1f ;  /* 0x0c201f0031327f89 */ /* 0x000e2400000e0000 */
[----:B0-----:R-:W-:-:S05]  /*1f80*/  FADD R51, R49, R50 ;  /* 0x0000003231337221 */ /* 0x001fca0000000000 */
[----:B------:R0:W-:Y:S01]  /*1f90*/  @!P1 STS [R86.X4+0x1000], R51 ;  /* 0x0010003356009388 */ /* 0x0001e20000004800 */
[----:B------:R-:W-:-:S03]  /*1fa0*/  IMAD.WIDE R62, R26, 0x2, R116 ;  /* 0x000000021a3e7825 */ /* 0x000fc600078e0274 */
[----:B------:R-:W-:Y:S01]  /*1fb0*/  BAR.SYNC.DEFER_BLOCKING 0x0 ;  /* 0x0000000000007b1d */ /* 0x000fe20000010000 */
[----:B------:R-:W-:-:S04]  /*1fc0*/  IMAD.WIDE R60, R26, 0x2, R114 ;  /* 0x000000021a3c7825 */ /* 0x000fc800078e0272 */
[----:B------:R-:W-:-:S04]  /*1fd0*/  IMAD.WIDE R58, R26, 0x2, R110 ;  /* 0x000000021a3a7825 */ /* 0x000fc800078e026e */
[----:B------:R-:W-:-:S04]  /*1fe0*/  IMAD.WIDE R158, R26, 0x2, R120 ;  /* 0x000000021a9e7825 */ /* 0x000fc800078e0278 */
[----:B------:R-:W-:-:S04]  /*1ff0*/  IMAD.WIDE R156, R26, 0x2, R118 ;  /* 0x000000021a9c7825 */ /* 0x000fc800078e0276 */
[----:B------:R-:W-:-:S04]  /*2000*/  IMAD.WIDE R56, R26, 0x2, R108 ;  /* 0x000000021a387825 */ /* 0x000fc800078e026c */
[C---:B------:R-:W-:Y:S01]  /*2010*/  IMAD.WIDE R54, R26.reuse, 0x2, R106 ;  /* 0x000000021a367825 */ /* 0x040fe200078e026a */
[----:B------:R1:W2:Y:S03]  /*2020*/  LDG.E.U16 R77, [R62.64] ;  /* 0x000000043e4d7981 */ /* 0x0002a6000c1e1500 */
[C---:B------:R-:W-:Y:S01]  /*2030*/  IMAD.WIDE R52, R26.reuse, 0x2, R104 ;  /* 0x000000021a347825 */ /* 0x040fe200078e0268 */
[----:B------:R3:W4:Y:S03]  /*2040*/  LDG.E.U16 R78, [R60.64] ;  /* 0x000000043c4e7981 */ /* 0x000726000c1e1500 */
[C---:B0-----:R-:W-:Y:S01]  /*2050*/  IMAD.WIDE R50, R26.reuse, 0x2, R102 ;  /* 0x000000021a327825 */ /* 0x041fe200078e0266 */
[----:B------:R0:W5:Y:S03]  /*2060*/  LDG.E.U16 R125, [R58.64] ;  /* 0x000000043a7d7981 */ /* 0x000166000c1e1500 */
[C---:B------:R-:W-:Y:S01]  /*2070*/  IMAD.WIDE R48, R26.reuse, 0x2, R100 ;  /* 0x000000021a307825 */ /* 0x040fe200078e0264 */
[----:B------:R0:W4:Y:S03]  /*2080*/  LDG.E.U16 R67, [R158.64] ;  /* 0x000000049e437981 */ /* 0x000126000c1e1500 */
[C---:B-1----:R-:W-:Y:S01]  /*2090*/  IMAD.WIDE R62, R26.reuse, 0x2, R98 ;  /* 0x000000021a3e7825 */ /* 0x042fe200078e0262 */
[----:B------:R1:W4:Y:S03]  /*20a0*/  LDG.E.U16 R76, [R156.64] ;  /* 0x000000049c4c7981 */ /* 0x000326000c1e1500 */
[C---:B---3--:R-:W-:Y:S01]  /*20b0*/  IMAD.WIDE R60, R26.reuse, 0x2, R94 ;  /* 0x000000021a3c7825 */ /* 0x048fe200078e025e */
[----:B------:R3:W4:Y:S03]  /*20c0*/  LDG.E.U16 R160, [R56.64] ;  /* 0x0000000438a07981 */ /* 0x000726000c1e1500 */
[C---:B0-----:R-:W-:Y:S01]  /*20d0*/  IMAD.WIDE R58, R26.reuse, 0x2, R90 ;  /* 0x000000021a3a7825 */ /* 0x041fe200078e025a */
[----:B------:R0:W4:Y:S04]  /*20e0*/  LDG.E.U16 R159, [R54.64] ;  /* 0x00000004369f7981 */ /* 0x000128000c1e1500 */
[----:B-1----:R1:W4:Y:S01]  /*20f0*/  LDG.E.U16 R156, [R52.64] ;  /* 0x00000004349c7981 */ /* 0x002322000c1e1500 */
[----:B---3--:R-:W-:-:S03]  /*2100*/  IMAD.WIDE R56, R26, 0x2, R96 ;  /* 0x000000021a387825 */ /* 0x008fc600078e0260 */
[----:B------:R3:W4:Y:S01]  /*2110*/  LDG.E.U16 R51, [R50.64] ;  /* 0x0000000432337981 */ /* 0x000722000c1e1500 */
[----:B0-----:R-:W-:-:S03]  /*2120*/  IMAD.WIDE R54, R26, 0x2, R92 ;  /* 0x000000021a367825 */ /* 0x001fc600078e025c */
[----:B------:R-:W4:Y:S01]  /*2130*/  LDG.E.U16 R63, [R62.64] ;  /* 0x000000043e3f7981 */ /* 0x000f22000c1e1500 */
[----:B-1----:R-:W-:-:S03]  /*2140*/  IMAD.WIDE R52, R26, 0x2, R88 ;  /* 0x000000021a347825 */ /* 0x002fc600078e0258 */
[----:B------:R-:W4:Y:S04]  /*2150*/  LDG.E.U16 R61, [R60.64] ;  /* 0x000000043c3d7981 */ /* 0x000f28000c1e1500 */
[----:B------:R-:W4:Y:S04]  /*2160*/  LDG.E.U16 R59, [R58.64] ;  /* 0x000000043a3b7981 */ /* 0x000f28000c1e1500 */
[----:B------:R0:W4:Y:S04]  /*2170*/  LDG.E.U16 R48, [R48.64] ;  /* 0x0000000430307981 */ /* 0x000128000c1e1500 */
[----:B------:R-:W4:Y:S04]  /*2180*/  LDG.E.U16 R56, [R56.64] ;  /* 0x0000000438387981 */ /* 0x000f28000c1e1500 */
[----:B---3--:R-:W3:Y:S04]  /*2190*/  LDG.E.U16 R50, [R54.64] ;  /* 0x0000000436327981 */ /* 0x008ee8000c1e1500 */
[----:B------:R-:W3:Y:S01]  /*21a0*/  LDG.E.U16 R158, [R52.64] ;  /* 0x00000004349e7981 */ /* 0x000ee2000c1e1500 */
[----:B------:R-:W-:-:S02]  /*21b0*/  F2FP.PACK_AB R157, R73, R66 ;  /* 0x00000042499d723e */ /* 0x000fc400000000ff */
[----:B------:R-:W-:Y:S01]  /*21c0*/  F2FP.PACK_AB R161, R75, R72 ;  /* 0x000000484ba1723e */ /* 0x000fe200000000ff */
[----:B------:R-:W-:Y:S01]  /*21d0*/  LDS R73, [R12.X4+0x1080] ;  /* 0x001080000c497984 */ /* 0x000fe20000004800 */
[----:B------:R-:W-:-:S03]  /*21e0*/  F2FP.PACK_AB R79, R79, R74 ;  /* 0x0000004a4f4f723e */ /* 0x000fc600000000ff */
[----:B------:R-:W-:Y:S04]  /*21f0*/  LDS R74, [R12.X4+0x1000] ;  /* 0x001000000c4a7984 */ /* 0x000fe80000004800 */
[----:B------:R-:W-:Y:S04]  /*2200*/  LDS R72, [R12.X4+0x1100] ;  /* 0x001100000c487984 */ /* 0x000fe80000004800 */
[----:B------:R-:W-:Y:S04]  /*2210*/  LDS R75, [R12.X4+0x1180] ;  /* 0x001180000c4b7984 */ /* 0x000fe80000004800 */
[----:B------:R-:W-:Y:S01]  /*2220*/  BAR.SYNC.DEFER_BLOCKING 0x0 ;  /* 0x0000000000007b1d */ /* 0x000fe20000010000 */
[----:B------:R-:W-:Y:S01]  /*2230*/  F2FP.PACK_AB R65, R65, R64 ;  /* 0x000000404141723e */ /* 0x000fe200000000ff */
[----:B0-----:R-:W-:-:S02]  /*2240*/  FADD R49, -R69, R124 ;  /* 0x0000007c45317221 */ /* 0x001fc40000000100 */
[----:B------:R-:W-:Y:S01]  /*2250*/  FADD R64, -R71, R112 ;  /* 0x0000007047407221 */ /* 0x000fe20000000100 */
[----:B------:R-:W-:-:S04]  /*2260*/  IADD3 R8, R8, 0x20, RZ ;  /* 0x0000002008087810 */ /* 0x000fc80007ffe0ff */
[----:B------:R-:W-:Y:S01]  /*2270*/  ISETP.GE.AND P2, PT, R8, c[0x0][0x1d0], PT ;  /* 0x0000740008007a0c */ /* 0x000fe20003f46270 */
[----:B------:R-:W-:Y:S02]  /*2280*/  IMAD.MOV.U32 R124, RZ, RZ, R69 ;  /* 0x000000ffff7c7224 */ /* 0x000fe400078e0045 */
[----:B------:R-:W-:Y:S01]  /*2290*/  IMAD.MOV.U32 R112, RZ, RZ, R71 ;  /* 0x000000ffff707224 */ /* 0x000fe200078e0047 */
[----:B--2---:R-:W-:Y:S04]  /*22a0*/  STS.U16 [R84+0x1200], R77 ;  /* 0x0012004d54007388 */ /* 0x004fe80000000400 */
[----:B-----5:R-:W-:Y:S04]  /*22b0*/  STS.U16 [R84+0x1400], R125 ;  /* 0x0014007d54007388 */ /* 0x020fe80000000400 */
[----:B----4-:R-:W-:Y:S04]  /*22c0*/  STS.U16 [R84+0x1000], R67 ;  /* 0x0010004354007388 */ /* 0x010fe80000000400 */
        /* <DEDUP_REMOVED lines=9> */
[----:B------:R0:W-:Y:S04]  /*2360*/  STS.U16 [R83+0x1900], R48 ;  /* 0x0019003053007388 */ /* 0x0001e80000000400 */
[----:B------:R-:W-:Y:S04]  /*2370*/  STS.U16 [R83+0x1b00], R56 ;  /* 0x001b003853007388 */ /* 0x000fe80000000400 */
[----:B---3--:R-:W-:Y:S04]  /*2380*/  STS.U16 [R83+0x1d00], R50 ;  /* 0x001d003253007388 */ /* 0x008fe80000000400 */
[----:B------:R-:W-:Y:S04]  /*2390*/  STS.U16 [R83+0x1f00], R158 ;  /* 0x001f009e53007388 */ /* 0x000fe80000000400 */
[----:B------:R-:W-:Y:S04]  /*23a0*/  STS [R16+0x2000], R65 ;  /* 0x0020004110007388 */ /* 0x000fe80000000800 */
[----:B------:R-:W-:Y:S04]  /*23b0*/  STS [R16+0x2200], R157 ;  /* 0x0022009d10007388 */ /* 0x000fe80000000800 */
[----:B------:R-:W-:Y:S04]  /*23c0*/  STS [R16+0x2400], R161 ;  /* 0x002400a110007388 */ /* 0x000fe80000000800 */
[----:B------:R1:W-:Y:S04]  /*23d0*/  STS [R16+0x2600], R79 ;  /* 0x0026004f10007388 */ /* 0x0003e80000000800 */
[----:B------:R-:W-:Y:S01]  /*23e0*/  BAR.SYNC.DEFER_BLOCKING 0x0 ;  /* 0x0000000000007b1d */ /* 0x000fe20000010000 */
[----:B0-----:R-:W-:-:S02]  /*23f0*/  FADD R48, -R68, R113 ;  /* 0x0000007144307221 */ /* 0x001fc40000000100 */
[----:B------:R-:W-:Y:S02]  /*2400*/  FMUL R76, R49, 1.4426950216293334961 ;  /* 0x3fb8aa3b314c7820 */ /* 0x000fe40000400000 */
[----:B------:R-:W-:Y:S01]  /*2410*/  FMUL R77, R48, 1.4426950216293334961 ;  /* 0x3fb8aa3b304d7820 */ /* 0x000fe20000400000 */
[----:B------:R-:W-:Y:S04]  /*2420*/  LDSM.16.M88.4 R60, [R20+0x2000] ;  /* 0x00200000143c783b */ /* 0x000fe80000000200 */
[----:B------:R-:W0:Y:S04]  /*2430*/  LDSM.16.M88.4 R52, [R23+0x1000] ;  /* 0x001000001734783b */ /* 0x000e280000000200 */
[----:B------:R-:W2:Y:S01]  /*2440*/  LDSM.16.M88.4 R56, [R23+0x1800] ;  /* 0x001800001738783b */ /* 0x000ea20000000200 */
[----:B------:R-:W3:Y:S03]  /*2450*/  MUFU.EX2 R76, R76 ;  /* 0x0000004c004c7308 */ /* 0x000ee60000000800 */
[----:B------:R-:W4:Y:S05]  /*2460*/  LDSM.16.M88.4 R48, [R20+0x2400] ;  /* 0x002400001430783b */ /* 0x000f2a0000000200 */
[----:B------:R-:W5:Y:S01]  /*2470*/  MUFU.EX2 R77, R77 ;  /* 0x0000004d004d7308 */ /* 0x000f620000000800 */
[----:B------:R-:W-:-:S02]  /*2480*/  FMUL R78, R64, 1.4426950216293334961 ;  /* 0x3fb8aa3b404e7820 */ /* 0x000fc40000400000 */
[----:B------:R-:W-:-:S04]  /*2490*/  FADD R64, -R70, R87 ;  /* 0x0000005746407221 */ /* 0x000fc80000000100 */
[----:B-1----:R-:W-:Y:S01]  /*24a0*/  FMUL R79, R64, 1.4426950216293334961 ;  /* 0x3fb8aa3b404f7820 */ /* 0x002fe20000400000 */
[----:B------:R-:W1:Y:S01]  /*24b0*/  MUFU.EX2 R78, R78 ;  /* 0x0000004e004e7308 */ /* 0x000e620000000800 */
[C---:B---3--:R-:W-:Y:S01]  /*24c0*/  FMUL R44, R76.reuse, R44 ;  /* 0x0000002c4c2c7220 */ /* 0x048fe20000400000 */
[----:B------:R-:W3:Y:S01]  /*24d0*/  LDSM.16.M88.4 R64, [R29+0x2000] ;  /* 0x002000001d40783b */ /* 0x000ee20000000200 */
[C---:B------:R-:W-:Y:S02]  /*24e0*/  FMUL R45, R76.reuse, R45 ;  /* 0x0000002d4c2d7220 */ /* 0x040fe40000400000 */
[C---:B------:R-:W-:Y:S02]  /*24f0*/  FMUL R40, R76.reuse, R40 ;  /* 0x000000284c287220 */ /* 0x040fe40000400000 */
[----:B------:R-:W-:Y:S01]  /*2500*/  FMUL R41, R76, R41 ;  /* 0x000000294c297220 */ /* 0x000fe20000400000 */
[----:B------:R-:W1:Y:S01]  /*2510*/  MUFU.EX2 R79, R79 ;  /* 0x0000004f004f7308 */ /* 0x000e620000000800 */
[----:B-----5:R-:W-:-:S02]  /*2520*/  FMUL R46, R77, R46 ;  /* 0x0000002e4d2e7220 */ /* 0x020fc40000400000 */
[C---:B------:R-:W-:Y:S02]  /*2530*/  FMUL R47, R77.reuse, R47 ;  /* 0x0000002f4d2f7220 */ /* 0x040fe40000400000 */
[C---:B------:R-:W-:Y:S02]  /*2540*/  FMUL R42, R77.reuse, R42 ;  /* 0x0000002a4d2a7220 */ /* 0x040fe40000400000 */
[----:B------:R-:W-:-:S03]  /*2550*/  FMUL R43, R77, R43 ;  /* 0x0000002b4d2b7220 */ /* 0x000fc60000400000 */
[C---:B0-----:R-:W-:Y:S08]  /*2560*/  HMMA.16816.F32 R44, R60.reuse, R52, R44 ;  /* 0x000000343c2c723c */ /* 0x041ff0000000182c */
[----:B--2---:R-:W-:Y:S01]  /*2570*/  HMMA.16816.F32 R40, R60, R56, R40 ;  /* 0x000000383c28723c */ /* 0x004fe20000001828 */
[----:B------:R-:W0:Y:S01]  /*2580*/  LDSM.16.M88.4 R60, [R29+0x2400] ;  /* 0x002400001d3c783b */ /* 0x000e220000000200 */
[----:B-1----:R-:W-:-:S02]  /*2590*/  FMUL R36, R78, R36 ;  /* 0x000000244e247220 */ /* 0x002fc40000400000 */
[C---:B------:R-:W-:Y:S02]  /*25a0*/  FMUL R37, R78.reuse, R37 ;  /* 0x000000254e257220 */ /* 0x040fe40000400000 */
[C---:B------:R-:W-:Y:S02]  /*25b0*/  FMUL R38, R79.reuse, R38 ;  /* 0x000000264f267220 */ /* 0x040fe40000400000 */
[C---:B------:R-:W-:Y:S02]  /*25c0*/  FMUL R39, R79.reuse, R39 ;  /* 0x000000274f277220 */ /* 0x040fe40000400000 */
[C---:B------:R-:W-:Y:S02]  /*25d0*/  FMUL R32, R78.reuse, R32 ;  /* 0x000000204e207220 */ /* 0x040fe40000400000 */
[----:B------:R-:W-:Y:S02]  /*25e0*/  FMUL R33, R78, R33 ;  /* 0x000000214e217220 */ /* 0x000fe40000400000 */
[----:B------:R-:W-:-:S02]  /*25f0*/  FMUL R34, R79, R34 ;  /* 0x000000224f227220 */ /* 0x000fc40000400000 */
[----:B------:R-:W-:Y:S01]  /*2600*/  FMUL R35, R79, R35 ;  /* 0x000000234f237220 */ /* 0x000fe20000400000 */
[C---:B----4-:R-:W-:Y:S08]  /*2610*/  HMMA.16816.F32 R36, R48.reuse, R52, R36 ;  /* 0x000000343024723c */ /* 0x050ff00000001824 */
[----:B------:R-:W-:Y:S01]  /*2620*/  HMMA.16816.F32 R32, R48, R56, R32 ;  /* 0x000000383020723c */ /* 0x000fe20000001820 */
[----:B------:R-:W-:Y:S01]  /*2630*/  FFMA R81, R76, R81, R74 ;  /* 0x000000514c517223 */ /* 0x000fe2000000004a */
[----:B------:R-:W-:-:S05]  /*2640*/  MOV R113, R68 ;  /* 0x0000004400717202 */ /* 0x000fca0000000f00 */
[----:B------:R-:W-:Y:S01]  /*2650*/  MOV R48, 0x20 ;  /* 0x0000002000307802 */ /* 0x000fe20000000f00 */
[----:B---3--:R-:W-:Y:S01]  /*2660*/  HMMA.16816.F32 R44, R64, R54, R44 ;  /* 0x00000036402c723c */ /* 0x008fe2000000182c */
[----:B------:R-:W-:Y:S01]  /*2670*/  FFMA R80, R77, R80, R73 ;  /* 0x000000504d507223 */ /* 0x000fe20000000049 */
[----:B------:R-:W-:Y:S01]  /*2680*/  MOV R87, R70 ;  /* 0x0000004600577202 */ /* 0x000fe20000000f00 */
[----:B------:R-:W-:Y:S02]  /*2690*/  FFMA R31, R78, R31, R72 ;  /* 0x0000001f4e1f7223 */ /* 0x000fe40000000048 */
[----:B------:R-:W-:-:S03]  /*26a0*/  IMAD R26, R48, c[0x0][0x1b4], R26 ;  /* 0x00006d00301a7a24 */ /* 0x000fc600078e021a */
[----:B------:R-:W-:Y:S01]  /*26b0*/  HMMA.16816.F32 R40, R64, R58, R40 ;  /* 0x0000003a4028723c */ /* 0x000fe20000001828 */
[----:B------:R-:W-:Y:S02]  /*26c0*/  IMAD R27, R48, c[0x0][0x1a4], R27 ;  /* 0x00006900301b7a24 */ /* 0x000fe400078e021b */
[----:B------:R-:W-:-:S05]  /*26d0*/  FFMA R30, R79, R30, R75 ;  /* 0x0000001e4f1e7223 */ /* 0x000fca000000004b */
[C---:B0-----:R-:W-:Y:S08]  /*26e0*/  HMMA.16816.F32 R36, R60.reuse, R54, R36 ;  /* 0x000000363c24723c */ /* 0x041ff00000001824 */
[----:B------:R-:W-:Y:S01]  /*26f0*/  HMMA.16816.F32 R32, R60, R58, R32 ;  /* 0x0000003a3c20723c */ /* 0x000fe20000001820 */
[----:B------:R-:W-:Y:S01]  /*2700*/  @P2 CALL.REL.NOINC `(.L_x_0) ;  /* 0x0000001000002944 */ /* 0x000fe20003c00000 */
[----:B------:R-:W-:Y:S06]  /*2710*/  BRA `(.L_x_1) ;  /* 0xffffed7000007947 */ /* 0x000fec000383ffff */
.L_x_0:
[----:B------:R-:W-:-:S06]  /*2720*/  NOP ;  /* 0x0000000000007918 */ /* 0x000fcc0000000000 */
[----:B------:R-:W-:-:S04]  /*2730*/  NOP ;  /* 0x0000000000007918 */ /* 0x000fc80000000000 */
[----:B------:R-:W-:Y:S01]  /*2740*/  IMAD R29, R7, 0x4, R21 ;  /* 0x00000004071d7824 */ /* 0x000fe200078e0215 */
[-C--:B------:R-:W-:Y:S01]  /*2750*/  LEA R22, P2, R11, R2.reuse, 0x1 ;  /* 0x000000020b167211 */ /* 0x080fe200078408ff */
[----:B------:R-:W-:Y:S01]  /*2760*/  IMAD.MOV.U32 R66, RZ, RZ, R45 ;  /* 0x000000ffff427224 */ /* 0x000fe200078e002d */
[----:B------:R-:W-:Y:S01]  /*2770*/  LEA R24, P1, R9, R2, 0x1 ;  /* 0x0000000209187211 */ /* 0x000fe200078208ff */
[----:B------:R-:W-:Y:S01]  /*2780*/  IMAD.MOV.U32 R58, RZ, RZ, R39 ;  /* 0x000000ffff3a7224 */ /* 0x000fe200078e0027 */
[----:B------:R-:W-:Y:S01]  /*2790*/  LEA R49, R7, R29, 0x2 ;  /* 0x0000001d07317211 */ /* 0x000fe200078e10ff */
[----:B------:R-:W-:Y:S01]  /*27a0*/  IMAD.MOV.U32 R62, RZ, RZ, R41 ;  /* 0x000000ffff3e7224 */ /* 0x000fe200078e0029 */
[-C--:B------:R-:W-:Y:S01]  /*27b0*/  LEA.HI.X.SX32 R23, R11, R4.reuse, 0x1, P2 ;  /* 0x000000040b177211 */ /* 0x080fe200010f0eff */
[----:B------:R-:W-:Y:S01]  /*27c0*/  IMAD.MOV.U32 R65, RZ, RZ, R37 ;  /* 0x000000ffff417224 */ /* 0x000fe200078e0025 */
[----:B------:R-:W-:Y:S01]  /*27d0*/  LEA.HI.X.SX32 R25, R9, R4, 0x1, P1 ;  /* 0x0000000409197211 */ /* 0x000fe200008f0eff */
[----:B------:R-:W-:Y:S01]  /*27e0*/  IMAD R11, R7, 0x4, R49 ;  /* 0x00000004070b7824 */ /* 0x000fe200078e0231 */
[-C--:B------:R-:W-:Y:S01]  /*27f0*/  LEA R26, P1, R15, R2.reuse, 0x1 ;  /* 0x000000020f1a7211 */ /* 0x080fe200078208ff */
[----:B------:R-:W-:Y:S01]  /*2800*/  IMAD.MOV.U32 R39, RZ, RZ, R33 ;  /* 0x000000ffff277224 */ /* 0x000fe200078e0021 */
[----:B------:R-:W-:Y:S01]  /*2810*/  LEA R8, P3, R13, R2, 0x1 ;  /* 0x000000020d087211 */ /* 0x000fe200078608ff */
[----:B------:R-:W-:Y:S01]  /*2820*/  BAR.SYNC.DEFER_BLOCKING 0x0 ;  /* 0x0000000000007b1d */ /* 0x000fe20000010000 */
[----:B------:R-:W-:Y:S01]  /*2830*/  LEA R53, R7, R11, 0x2 ;  /* 0x0000000b07357211 */ /* 0x000fe200078e10ff */
[----:B------:R-:W-:Y:S01]  /*2840*/  IMAD.MOV.U32 R73, RZ, RZ, R43 ;  /* 0x000000ffff497224 */ /* 0x000fe200078e002b */
[----:B------:R-:W-:-:S02]  /*2850*/  LEA.HI.X.SX32 R27, R15, R4, 0x1, P1 ;  /* 0x000000040f1b7211 */ /* 0x000fc400008f0eff */
[----:B------:R-:W-:Y:S01]  /*2860*/  LEA R20, P1, R21, R2, 0x1 ;  /* 0x0000000215147211 */ /* 0x000fe200078208ff */
[----:B------:R-:W-:Y:S01]  /*2870*/  IMAD R55, R7, 0x4, R53 ;  /* 0x0000000407377824 */ /* 0x000fe200078e0235 */
[----:B------:R-:W-:Y:S02]  /*2880*/  LEA.HI.X.SX32 R9, R13, R4, 0x1, P3 ;  /* 0x000000040d097211 */ /* 0x000fe400018f0eff */
[-C--:B------:R-:W-:Y:S02]  /*2890*/  LEA R14, P2, R17, R2.reuse, 0x1 ;  /* 0x00000002110e7211 */ /* 0x080fe400078408ff */
[----:B------:R-:W-:Y:S02]  /*28a0*/  LEA R57, R7, R55, 0x2 ;  /* 0x0000003707397211 */ /* 0x000fe400078e10ff */
[----:B------:R-:W-:Y:S02]  /*28b0*/  LEA R12, P3, R19, R2, 0x1 ;  /* 0x00000002130c7211 */ /* 0x000fe400078608ff */
[----:B------:R-:W-:Y:S01]  /*28c0*/  LEA.HI.X.SX32 R21, R21, R4, 0x1, P1 ;  /* 0x0000000415157211 */ /* 0x000fe200008f0eff */
[----:B------:R-:W-:Y:S01]  /*28d0*/  IMAD R59, R7, 0x4, R57 ;  /* 0x00000004073b7824 */ /* 0x000fe200078e0239 */
[----:B------:R-:W-:-:S02]  /*28e0*/  LEA R50, P1, R11, R2, 0x1 ;  /* 0x000000020b327211 */ /* 0x000fc400078208ff */
[-C--:B------:R-:W-:Y:S02]  /*28f0*/  LEA.HI.X.SX32 R15, R17, R4.reuse, 0x1, P2 ;  /* 0x00000004110f7211 */ /* 0x080fe400010f0eff */
[----:B------:R-:W-:Y:S02]  /*2900*/  LEA R61, R7, R59, 0x2 ;  /* 0x0000003b073d7211 */ /* 0x000fe400078e10ff */
[----:B------:R-:W-:Y:S02]  /*2910*/  LEA.HI.X.SX32 R13, R19, R4, 0x1, P3 ;  /* 0x00000004130d7211 */ /* 0x000fe400018f0eff */
[-C--:B------:R-:W-:Y:S02]  /*2920*/  LEA R18, P2, R29, R2.reuse, 0x1 ;  /* 0x000000021d127211 */ /* 0x080fe400078408ff */
[----:B------:R-:W-:Y:S02]  /*2930*/  LEA R16, P3, R49, R2, 0x1 ;  /* 0x0000000231107211 */ /* 0x000fe400078608ff */
[-C--:B------:R-:W-:Y:S01]  /*2940*/  LEA.HI.X.SX32 R51, R11, R4.reuse, 0x1, P1 ;  /* 0x000000040b337211 */ /* 0x080fe200008f0eff */
[----:B------:R-:W-:Y:S01]  /*2950*/  IMAD R11, R7, 0x4, R61 ;  /* 0x00000004070b7824 */ /* 0x000fe200078e023d */
[----:B------:R-:W-:-:S02]  /*2960*/  LEA.HI.X.SX32 R19, R29, R4, 0x1, P2 ;  /* 0x000000041d137211 */ /* 0x000fc400010f0eff */
[----:B------:R-:W-:Y:S02]  /*2970*/  LEA.HI.X.SX32 R17, R49, R4, 0x1, P3 ;  /* 0x0000000431117211 */ /* 0x000fe400018f0eff */
[-C--:B------:R-:W-:Y:S02]  /*2980*/  LEA R48, P2, R53, R2.reuse, 0x1 ;  /* 0x0000000235307211 */ /* 0x080fe400078408ff */
[-C--:B------:R-:W-:Y:S02]  /*2990*/  LEA R28, P3, R55, R2.reuse, 0x1 ;  /* 0x00000002371c7211 */ /* 0x080fe400078608ff */
[-C--:B------:R-:W-:Y:S02]  /*29a0*/  LEA R54, P1, R57, R2.reuse, 0x1 ;  /* 0x0000000239367211 */ /* 0x080fe400078208ff */
[----:B------:R-:W-:Y:S02]  /*29b0*/  LEA R56, P4, R11, R2, 0x1 ;  /* 0x000000020b387211 */ /* 0x000fe400078808ff */
[----:B------:R-:W-:-:S02]  /*29c0*/  LEA.HI.X.SX32 R49, R53, R4, 0x1, P2 ;  /* 0x0000000435317211 */ /* 0x000fc400010f0eff */
[----:B------:R-:W-:Y:S02]  /*29d0*/  LEA.HI.X.SX32 R29, R55, R4, 0x1, P3 ;  /* 0x00000004371d7211 */ /* 0x000fe400018f0eff */
[-C--:B------:R-:W-:Y:S02]  /*29e0*/  LEA R52, P2, R59, R2.reuse, 0x1 ;  /* 0x000000023b347211 */ /* 0x080fe400078408ff */
[----:B------:R-:W-:Y:S01]  /*29f0*/  LEA R6, P3, R61, R2, 0x1 ;  /* 0x000000023d067211 */ /* 0x000fe200078608ff */
[----:B------:R-:W-:Y:S01]  /*2a00*/  FMUL R2, R81, 8388608 ;  /* 0x4b00000051027820 */ /* 0x000fe20000400000 */
[-C--:B------:R-:W-:Y:S02]  /*2a10*/  LEA.HI.X.SX32 R55, R57, R4.reuse, 0x1, P1 ;  /* 0x0000000439377211 */ /* 0x080fe400008f0eff */
[----:B------:R-:W-:Y:S02]  /*2a20*/  LEA.HI.X.SX32 R57, R11, R4, 0x1, P4 ;  /* 0x000000040b397211 */ /* 0x000fe400020f0eff */
[----:B------:R-:W-:-:S02]  /*2a30*/  FSETP.GEU.AND P4, PT, R81, 1.175494350822287508e-38, PT ;  /* 0x008000005100780b */ /* 0x000fc40003f8e000 */
[-C--:B------:R-:W-:Y:S02]  /*2a40*/  LEA.HI.X.SX32 R53, R59, R4.reuse, 0x1, P2 ;  /* 0x000000043b357211 */ /* 0x080fe400010f0eff */
[----:B------:R-:W-:Y:S02]  /*2a50*/  FSEL R2, R2, R81, !P4 ;  /* 0x0000005102027208 */ /* 0x000fe40006000000 */
[----:B------:R-:W-:Y:S01]  /*2a60*/  LEA.HI.X.SX32 R7, R61, R4, 0x1, P3 ;  /* 0x000000043d077211 */ /* 0x000fe200018f0eff */
[----:B------:R-:W-:Y:S01]  /*2a70*/  FMUL R4, R80, 8388608 ;  /* 0x4b00000050047820 */ /* 0x000fe20000400000 */
[----:B------:R-:W-:Y:S01]  /*2a80*/  MOV R79, R46 ;  /* 0x0000002e004f7202 */ /* 0x000fe20000000f00 */
[----:B------:R-:W-:Y:S01]  /*2a90*/  IMAD.MOV.U32 R46, RZ, RZ, R31 ;  /* 0x000000ffff2e7224 */ /* 0x000fe200078e001f */
[----:B------:R-:W-:Y:S01]  /*2aa0*/  IADD3 R11, R2, -0x3f3504f3, RZ ;  /* 0xc0cafb0d020b7810 */ /* 0x000fe20007ffe0ff */
[----:B------:R-:W-:Y:S01]  /*2ab0*/  IMAD.MOV.U32 R61, RZ, RZ, R30 ;  /* 0x000000ffff3d7224 */ /* 0x000fe200078e001e */
[----:B------:R-:W-:-:S02]  /*2ac0*/  FSETP.GEU.AND P1, PT, R80, 1.175494350822287508e-38, PT ;  /* 0x008000005000780b */ /* 0x000fc40003f2e000 */
[----:B------:R-:W-:Y:S01]  /*2ad0*/  LOP3.LUT R45, R11, 0xff800000, RZ, 0xc0, !PT ;  /* 0xff8000000b2d7812 */ /* 0x000fe200078ec0ff */
[----:B------:R-:W-:Y:S01]  /*2ae0*/  FMUL R11, R46, 8388608 ;  /* 0x4b0000002e0b7820 */ /* 0x000fe20000400000 */
[----:B------:R-:W-:Y:S01]  /*2af0*/  FSEL R4, R4, R80, !P1 ;  /* 0x0000005004047208 */ /* 0x000fe20004800000 */
[----:B------:R-:W-:Y:S01]  /*2b00*/  FMUL R30, R61, 8388608 ;  /* 0x4b0000003d1e7820 */ /* 0x000fe20000400000 */
[----:B------:R-:W-:Y:S02]  /*2b10*/  FSETP.GEU.AND P2, PT, R46, 1.175494350822287508e-38, PT ;  /* 0x008000002e00780b */ /* 0x000fe40003f4e000 */
[----:B------:R-:W-:Y:S02]  /*2b20*/  IADD3 R31, R4, -0x3f3504f3, RZ ;  /* 0xc0cafb0d041f7810 */ /* 0x000fe40007ffe0ff */
[----:B------:R-:W-:Y:S02]  /*2b30*/  FSEL R11, R11, R46, !P2 ;  /* 0x0000002e0b0b7208 */ /* 0x000fe40005000000 */
[----:B------:R-:W-:-:S02]  /*2b40*/  MOV R77, R47 ;  /* 0x0000002f004d7202 */ /* 0x000fc40000000f00 */
[----:B------:R-:W-:Y:S02]  /*2b50*/  FSETP.GT.AND P5, PT, |R61|, 8.50705917302346158658e+37, PT ;  /* 0x7e8000003d00780b */ /* 0x000fe40003fa4200 */
[----:B------:R-:W-:Y:S02]  /*2b60*/  LOP3.LUT R47, R31, 0xff800000, RZ, 0xc0, !PT ;  /* 0xff8000001f2f7812 */ /* 0x000fe400078ec0ff */
[----:B------:R-:W-:Y:S02]  /*2b70*/  IADD3 R31, R11, -0x3f3504f3, RZ ;  /* 0xc0cafb0d0b1f7810 */ /* 0x000fe40007ffe0ff */
[----:B------:R-:W-:Y:S01]  /*2b80*/  MOV R64, R40 ;  /* 0x0000002800407202 */ /* 0x000fe20000000f00 */
[----:B------:R0:W1:Y:S01]  /*2b90*/  I2F R59, R47 ;  /* 0x0000002f003b7306 */ /* 0x0000620000201400 */
[----:B------:R-:W-:Y:S02]  /*2ba0*/  LOP3.LUT R40, R31, 0xff800000, RZ, 0xc0, !PT ;  /* 0xff8000001f287812 */ /* 0x000fe400078ec0ff */
[----:B------:R-:W-:-:S02]  /*2bb0*/  MOV R75, R42 ;  /* 0x0000002a004b7202 */ /* 0x000fc40000000f00 */
[----:B------:R-:W-:Y:S01]  /*2bc0*/  FSEL R31, RZ, -23, P4 ;  /* 0xc1b80000ff1f7808 */ /* 0x000fe20002000000 */
[----:B------:R-:W-:Y:S01]  /*2bd0*/  @P5 FMUL R58, R58, 0.25 ;  /* 0x3e8000003a3a5820 */ /* 0x000fe20000400000 */
[----:B------:R-:W-:Y:S02]  /*2be0*/  MOV R63, R32 ;  /* 0x00000020003f7202 */ /* 0x000fe40000000f00 */
[C---:B------:R-:W-:Y:S02]  /*2bf0*/  FSETP.GEU.AND P3, PT, R61.reuse, 1.175494350822287508e-38, PT ;  /* 0x008000003d00780b */ /* 0x040fe40003f6e000 */
[----:B------:R-:W-:Y:S02]  /*2c00*/  FSETP.GEU.AND P4, PT, |R61|, 1.175494350822287508e-38, PT ;  /* 0x008000003d00780b */ /* 0x000fe40003f8e200 */
[----:B------:R-:W-:Y:S01]  /*2c10*/  MOV R60, R38 ;  /* 0x00000026003c7202 */ /* 0x000fe20000000f00 */
[----:B------:R-:W-:Y:S01]  /*2c20*/  IMAD.MOV.U32 R38, RZ, RZ, R35 ;  /* 0x000000ffff267224 */ /* 0x000fe200078e0023 */
[----:B------:R-:W-:-:S02]  /*2c30*/  MOV R42, R34 ;  /* 0x00000022002a7202 */ /* 0x000fc40000000f00 */
[----:B------:R-:W-:Y:S01]  /*2c40*/  FSEL R32, RZ, -23, P1 ;  /* 0xc1b80000ff207808 */ /* 0x000fe20000800000 */
[----:B------:R-:W-:Y:S01]  /*2c50*/  @P5 FMUL R38, R38, 0.25 ;  /* 0x3e80000026265820 */ /* 0x000fe20000400000 */
[----:B------:R-:W-:Y:S01]  /*2c60*/  FSETP.GT.AND P1, PT, |R46|, 8.50705917302346158658e+37, PT ;  /* 0x7e8000002e00780b */ /* 0x000fe20003f24200 */
[----:B------:R-:W-:Y:S01]  /*2c70*/  @P5 FMUL R42, R42, 0.25 ;  /* 0x3e8000002a2a5820 */ /* 0x000fe20000400000 */
[----:B------:R-:W-:Y:S01]  /*2c80*/  FSEL R30, R30, R61, !P3 ;  /* 0x0000003d1e1e7208 */ /* 0x000fe20005800000 */
[----:B------:R-:W-:Y:S01]  /*2c90*/  @P5 FMUL R61, R61, 0.25 ;  /* 0x3e8000003d3d5820 */ /* 0x000fe20000400000 */
[----:B------:R-:W-:Y:S01]  /*2ca0*/  MOV R67, R36 ;  /* 0x0000002400437202 */ /* 0x000fe20000000f00 */
[----:B------:R-:W-:Y:S01]  /*2cb0*/  @P5 FMUL R60, R60, 0.25 ;  /* 0x3e8000003c3c5820 */ /* 0x000fe20000400000 */
[----:B------:R-:W-:Y:S01]  /*2cc0*/  FSETP.GT.AND P5, PT, |R81|, 8.50705917302346158658e+37, PT ;  /* 0x7e8000005100780b */ /* 0x000fe20003fa4200 */
[----:B------:R-:W-:Y:S01]  /*2cd0*/  @!P4 FMUL R61, R61, 16777216 ;  /* 0x4b8000003d3dc820 */ /* 0x000fe20000400000 */
[----:B------:R-:W-:Y:S01]  /*2ce0*/  IADD3 R41, R30, -0x3f3504f3, RZ ;  /* 0xc0cafb0d1e297810 */ /* 0x000fe20007ffe0ff */
[----:B------:R-:W2:Y:S01]  /*2cf0*/  I2F R36, R40 ;  /* 0x0000002800247306 */ /* 0x000ea20000201400 */
[----:B------:R-:W-:Y:S01]  /*2d00*/  FSEL R34, RZ, -23, P3 ;  /* 0xc1b80000ff227808 */ /* 0x000fe20001800000 */
[----:B------:R-:W-:Y:S01]  /*2d10*/  @!P4 FMUL R38, R38, 16777216 ;  /* 0x4b8000002626c820 */ /* 0x000fe20000400000 */
[----:B------:R-:W-:Y:S01]  /*2d20*/  FSETP.GEU.AND P3, PT, |R81|, 1.175494350822287508e-38, PT ;  /* 0x008000005100780b */ /* 0x000fe20003f6e200 */
[----:B------:R-:W-:Y:S01]  /*2d30*/  @P1 FMUL R39, R39, 0.25 ;  /* 0x3e80000027271820 */ /* 0x000fe20000400000 */
[----:B------:R-:W-:Y:S01]  /*2d40*/  LOP3.LUT R41, R41, 0xff800000, RZ, 0xc0, !PT ;  /* 0xff80000029297812 */ /* 0x000fe200078ec0ff */
[----:B------:R-:W-:Y:S01]  /*2d50*/  @P1 FMUL R63, R63, 0.25 ;  /* 0x3e8000003f3f1820 */ /* 0x000fe20000400000 */
[----:B------:R-:W-:Y:S01]  /*2d60*/  FSEL R33, RZ, -23, P2 ;  /* 0xc1b80000ff217808 */ /* 0x000fe20001000000 */
[----:B------:R-:W-:Y:S01]  /*2d70*/  @P1 FMUL R65, R65, 0.25 ;  /* 0x3e80000041411820 */ /* 0x000fe20000400000 */
[C---:B------:R-:W-:Y:S01]  /*2d80*/  FSETP.GEU.AND P2, PT, |R46|.reuse, 1.175494350822287508e-38, PT ;  /* 0x008000002e00780b */ /* 0x040fe20003f4e200 */
[----:B------:R-:W-:Y:S01]  /*2d90*/  @P1 FMUL R46, R46, 0.25 ;  /* 0x3e8000002e2e1820 */ /* 0x000fe20000400000 */
[----:B------:R3:W4:Y:S01]  /*2da0*/  I2F R37, R41 ;  /* 0x0000002900257306 */ /* 0x0007220000201400 */
[----:B------:R-:W-:Y:S01]  /*2db0*/  @P1 FMUL R67, R67, 0.25 ;  /* 0x3e80000043431820 */ /* 0x000fe20000400000 */
[----:B------:R-:W-:Y:S01]  /*2dc0*/  FSETP.GT.AND P1, PT, |R80|, 8.50705917302346158658e+37, PT ;  /* 0x7e8000005000780b */ /* 0x000fe20003f24200 */
[----:B------:R-:W-:Y:S01]  /*2dd0*/  @!P4 FMUL R42, R42, 16777216 ;  /* 0x4b8000002a2ac820 */ /* 0x000fe20000400000 */
[----:B------:R-:W-:Y:S01]  /*2de0*/  MOV R72, R44 ;  /* 0x0000002c00487202 */ /* 0x000fe20000000f00 */
[----:B------:R-:W-:Y:S01]  /*2df0*/  @!P4 FMUL R58, R58, 16777216 ;  /* 0x4b8000003a3ac820 */ /* 0x000fe20000400000 */
[----:B0-----:R-:W-:Y:S01]  /*2e00*/  IADD3 R47, R4, -R47, RZ ;  /* 0x8000002f042f7210 */ /* 0x001fe20007ffe0ff */
[----:B------:R-:W-:Y:S01]  /*2e10*/  @!P4 FMUL R60, R60, 16777216 ;  /* 0x4b8000003c3cc820 */ /* 0x000fe20000400000 */
[----:B------:R-:W0:Y:S01]  /*2e20*/  MUFU.RCP R35, R61 ;  /* 0x0000003d00237308 */ /* 0x000e220000001000 */
[----:B------:R-:W-:Y:S01]  /*2e30*/  FSETP.GEU.AND P4, PT, |R80|, 1.175494350822287508e-38, PT ;  /* 0x008000005000780b */ /* 0x000fe20003f8e200 */
[----:B------:R-:W-:Y:S01]  /*2e40*/  @P5 FMUL R81, R81, 0.25 ;  /* 0x3e80000051515820 */ /* 0x000fe20000400000 */
[----:B---3--:R-:W-:Y:S01]  /*2e50*/  IADD3 R41, R30, -R41, RZ ;  /* 0x800000291e297210 */ /* 0x008fe20007ffe0ff */
[----:B-1----:R-:W-:Y:S01]  /*2e60*/  FFMA.FTZ R32, R59, 1.1920928955078125e-07, R32 ;  /* 0x340000003b207823 */ /* 0x002fe20000010020 */
[----:B------:R-:W-:Y:S01]  /*2e70*/  LOP3.LUT R82, R82, 0x70, RZ, 0xc0, !PT ;  /* 0x0000007052527812 */ /* 0x000fe200078ec0ff */
[----:B------:R-:W-:-:S02]  /*2e80*/  @!P3 FMUL R81, R81, 16777216 ;  /* 0x4b8000005151b820 */ /* 0x000fc40000400000 */
[----:B------:R-:W-:Y:S01]  /*2e90*/  @P1 FMUL R80, R80, 0.25 ;  /* 0x3e80000050501820 */ /* 0x000fe20000400000 */
[----:B------:R-:W-:Y:S01]  /*2ea0*/  I2F R44, R45 ;  /* 0x0000002d002c7306 */ /* 0x000fe20000201400 */
[----:B------:R-:W-:Y:S02]  /*2eb0*/  @!P2 FMUL R46, R46, 16777216 ;  /* 0x4b8000002e2ea820 */ /* 0x000fe40000400000 */
[----:B--2---:R-:W-:Y:S02]  /*2ec0*/  FFMA.FTZ R33, R36, 1.1920928955078125e-07, R33 ;  /* 0x3400000024217823 */ /* 0x004fe40000010021 */
[----:B----4-:R-:W-:Y:S02]  /*2ed0*/  FFMA.FTZ R34, R37, 1.1920928955078125e-07, R34 ;  /* 0x3400000025227823 */ /* 0x010fe40000010022 */
[----:B------:R-:W-:Y:S01]  /*2ee0*/  @!P4 FMUL R80, R80, 16777216 ;  /* 0x4b8000005050c820 */ /* 0x000fe20000400000 */
[----:B------:R-:W1:Y:S01]  /*2ef0*/  MUFU.RCP R59, R81 ;  /* 0x00000051003b7308 */ /* 0x000e620000001000 */
[----:B0-----:R-:W-:-:S02]  /*2f00*/  FMUL R37, R35, R38 ;  /* 0x0000002623257220 */ /* 0x001fc40000400000 */
[C---:B------:R-:W-:Y:S02]  /*2f10*/  FMUL R38, R35.reuse, R42 ;  /* 0x0000002a23267220 */ /* 0x040fe40000400000 */
[----:B------:R-:W-:Y:S02]  /*2f20*/  FMUL R42, R35, R58 ;  /* 0x0000003a232a7220 */ /* 0x000fe40000400000 */
[----:B------:R-:W-:Y:S01]  /*2f30*/  @P5 FMUL R62, R62, 0.25 ;  /* 0x3e8000003e3e5820 */ /* 0x000fe20000400000 */
[----:B------:R-:W0:Y:S01]  /*2f40*/  MUFU.RCP R36, R46 ;  /* 0x0000002e00247308 */ /* 0x000e220000001000 */
[----:B------:R-:W-:Y:S01]  /*2f50*/  @P5 FMUL R64, R64, 0.25 ;  /* 0x3e80000040405820 */ /* 0x000fe20000400000 */
[----:B------:R-:W-:Y:S01]  /*2f60*/  F2FP.PACK_AB R37, R37, R42 ;  /* 0x0000002a2525723e */ /* 0x000fe200000000ff */
[----:B------:R-:W-:Y:S01]  /*2f70*/  @P5 FMUL R66, R66, 0.25 ;  /* 0x3e80000042425820 */ /* 0x000fe20000400000 */
[----:B------:R-:W-:Y:S01]  /*2f80*/  LOP3.LUT R42, R3, 0x4, RZ, 0x3c, !PT ;  /* 0x00000004032a7812 */ /* 0x000fe200078e3cff */
[----:B------:R-:W-:-:S02]  /*2f90*/  @!P3 FMUL R62, R62, 16777216 ;  /* 0x4b8000003e3eb820 */ /* 0x000fc40000400000 */
[----:B------:R-:W-:Y:S01]  /*2fa0*/  @!P3 FMUL R64, R64, 16777216 ;  /* 0x4b8000004040b820 */ /* 0x000fe20000400000 */
[----:B------:R-:W2:Y:S01]  /*2fb0*/  MUFU.RCP R58, R80 ;  /* 0x00000050003a7308 */ /* 0x000ea20000001000 */
[----:B------:R-:W-:Y:S02]  /*2fc0*/  @!P3 FMUL R66, R66, 16777216 ;  /* 0x4b8000004242b820 */ /* 0x000fe40000400000 */
[----:B------:R-:W-:Y:S01]  /*2fd0*/  @P5 FMUL R72, R72, 0.25 ;  /* 0x3e80000048485820 */ /* 0x000fe20000400000 */
[----:B------:R-:W-:Y:S01]  /*2fe0*/  ISETP.GE.U32.AND P5, PT, R4, 0x7f800000, PT ;  /* 0x7f8000000400780c */ /* 0x000fe20003fa6070 */
[C---:B-1----:R-:W-:Y:S02]  /*2ff0*/  FMUL R61, R59.reuse, R62 ;  /* 0x0000003e3b3d7220 */ /* 0x042fe40000400000 */
[----:B------:R-:W-:Y:S02]  /*3000*/  IMAD.IADD R45, R2, 0x1, -R45 ;  /* 0x00000001022d7824 */ /* 0x000fe400078e0a2d */
[----:B------:R-:W-:-:S02]  /*3010*/  FMUL R62, R59, R64 ;  /* 0x000000403b3e7220 */ /* 0x000fc40000400000 */
[----:B------:R-:W-:Y:S02]  /*3020*/  @P1 FMUL R73, R73, 0.25 ;  /* 0x3e80000049491820 */ /* 0x000fe40000400000 */
[----:B------:R-:W-:Y:S02]  /*3030*/  @P1 FMUL R75, R75, 0.25 ;  /* 0x3e8000004b4b1820 */ /* 0x000fe40000400000 */
[----:B------:R-:W-:Y:S02]  /*3040*/  @P1 FMUL R79, R79, 0.25 ;  /* 0x3e8000004f4f1820 */ /* 0x000fe40000400000 */
[----:B------:R-:W-:Y:S02]  /*3050*/  @!P2 FMUL R39, R39, 16777216 ;  /* 0x4b8000002727a820 */ /* 0x000fe40000400000 */
[----:B------:R-:W-:Y:S01]  /*3060*/  FMUL R64, R59, R66 ;  /* 0x000000423b407220 */ /* 0x000fe20000400000 */
[----:B------:R-:W-:Y:S01]  /*3070*/  MOV R66, 0x3dc6b27f ;  /* 0x3dc6b27f00427802 */ /* 0x000fe20000000f00 */
[----:B------:R-:W-:Y:S01]  /*3080*/  @P1 FMUL R77, R77, 0.25 ;  /* 0x3e8000004d4d1820 */ /* 0x000fe20000400000 */
[----:B------:R-:W-:Y:S01]  /*3090*/  ISETP.GE.U32.AND P1, PT, R30, 0x7f800000, PT ;  /* 0x7f8000001e00780c */ /* 0x000fe20003f26070 */
[----:B------:R-:W-:Y:S01]  /*30a0*/  @!P2 FMUL R63, R63, 16777216 ;  /* 0x4b8000003f3fa820 */ /* 0x000fe20000400000 */
[----:B------:R-:W-:Y:S01]  /*30b0*/  F2FP.PACK_AB R64, R61, R64 ;  /* 0x000000403d40723e */ /* 0x000fe200000000ff */
[----:B------:R-:W-:-:S02]  /*30c0*/  @!P2 FMUL R65, R65, 16777216 ;  /* 0x4b8000004141a820 */ /* 0x000fc40000400000 */
[----:B------:R-:W-:Y:S01]  /*30d0*/  @!P2 FMUL R67, R67, 16777216 ;  /* 0x4b8000004343a820 */ /* 0x000fe20000400000 */
[----:B------:R-:W-:Y:S01]  /*30e0*/  ISETP.GE.U32.AND P2, PT, R2, 0x7f800000, PT ;  /* 0x7f8000000200780c */ /* 0x000fe20003f46070 */
[----:B------:R-:W-:Y:S01]  /*30f0*/  @!P3 FMUL R72, R72, 16777216 ;  /* 0x4b8000004848b820 */ /* 0x000fe20000400000 */
[----:B------:R-:W-:Y:S01]  /*3100*/  STS [R3+0x80], R64 ;  /* 0x0000804003007388 */ /* 0x000fe20000000800 */
[----:B------:R-:W-:Y:S01]  /*3110*/  FADD R45, R45, -1 ;  /* 0xbf8000002d2d7421 */ /* 0x000fe20000000000 */
[----:B------:R-:W-:Y:S01]  /*3120*/  FSETP.NEU.AND P3, PT, R2, RZ, PT ;  /* 0x000000ff0200720b */ /* 0x000fe20003f6d000 */
[----:B------:R-:W-:Y:S02]  /*3130*/  FMUL R43, R35, R60 ;  /* 0x0000003c232b7220 */ /* 0x000fe40000400000 */
[----:B------:R-:W-:Y:S02]  /*3140*/  @!P4 FMUL R73, R73, 16777216 ;  /* 0x4b8000004949c820 */ /* 0x000fe40000400000 */
[----:B------:R-:W-:Y:S01]  /*3150*/  @!P4 FMUL R75, R75, 16777216 ;  /* 0x4b8000004b4bc820 */ /* 0x000fe20000400000 */
[----:B------:R-:W-:Y:S01]  /*3160*/  F2FP.PACK_AB R38, R38, R43 ;  /* 0x0000002b2626723e */ /* 0x000fe200000000ff */
[----:B------:R-:W-:Y:S01]  /*3170*/  @!P4 FMUL R79, R79, 16777216 ;  /* 0x4b8000004f4fc820 */ /* 0x000fe20000400000 */
[----:B------:R-:W-:Y:S01]  /*3180*/  LOP3.LUT R43, R3, 0x40, RZ, 0x3c, !PT ;  /* 0x00000040032b7812 */ /* 0x000fe200078e3cff */
[----:B------:R-:W-:-:S02]  /*3190*/  FFMA.FTZ R31, R44, 1.1920928955078125e-07, R31 ;  /* 0x340000002c1f7823 */ /* 0x000fc4000001001f */
[C---:B0-----:R-:W-:Y:S02]  /*31a0*/  FMUL R35, R36.reuse, R39 ;  /* 0x0000002724237220 */ /* 0x041fe40000400000 */
[----:B------:R-:W-:Y:S01]  /*31b0*/  @!P4 FMUL R77, R77, 16777216 ;  /* 0x4b8000004d4dc820 */ /* 0x000fe20000400000 */
[----:B------:R-:W-:Y:S01]  /*31c0*/  ISETP.GE.U32.AND P4, PT, R11, 0x7f800000, PT ;  /* 0x7f8000000b00780c */ /* 0x000fe20003f86070 */
[C---:B------:R-:W-:Y:S02]  /*31d0*/  FMUL R39, R36.reuse, R63 ;  /* 0x0000003f24277220 */ /* 0x040fe40000400000 */
[C---:B------:R-:W-:Y:S02]  /*31e0*/  FMUL R44, R36.reuse, R65 ;  /* 0x00000041242c7220 */ /* 0x040fe40000400000 */
[----:B------:R-:W-:Y:S02]  /*31f0*/  FMUL R46, R36, R67 ;  /* 0x00000043242e7220 */ /* 0x000fe40000400000 */
[----:B------:R-:W-:Y:S01]  /*3200*/  FMUL R65, R59, R72 ;  /* 0x000000483b417220 */ /* 0x000fe20000400000 */
[----:B------:R-:W-:Y:S01]  /*3210*/  F2FP.PACK_AB R35, R35, R44 ;  /* 0x0000002c2323723e */ /* 0x000fe200000000ff */
[----:B------:R-:W-:Y:S01]  /*3220*/  FFMA.FTZ R36, R45, R66, -0.16845393180847167969 ;  /* 0xbe2c7f302d247423 */ /* 0x000fe20000010042 */
[----:B------:R-:W-:Y:S01]  /*3230*/  F2FP.PACK_AB R39, R39, R46 ;  /* 0x0000002e2727723e */ /* 0x000fe200000000ff */
[----:B--2---:R-:W-:Y:S01]  /*3240*/  FMUL R59, R58, R73 ;  /* 0x000000493a3b7220 */ /* 0x004fe20000400000 */
[----:B------:R-:W-:Y:S01]  /*3250*/  F2FP.PACK_AB R62, R62, R65 ;  /* 0x000000413e3e723e */ /* 0x000fe200000000ff */
[C---:B------:R-:W-:Y:S01]  /*3260*/  FMUL R60, R58.reuse, R75 ;  /* 0x0000004b3a3c7220 */ /* 0x040fe20000400000 */
[----:B------:R-:W-:Y:S01]  /*3270*/  LOP3.LUT R44, R3, 0x44, RZ, 0x3c, !PT ;  /* 0x00000044032c7812 */ /* 0x000fe200078e3cff */
[----:B------:R-:W-:-:S02]  /*3280*/  FMUL R63, R58, R79 ;  /* 0x0000004f3a3f7220 */ /* 0x000fc40000400000 */
[----:B------:R-:W-:Y:S01]  /*3290*/  FMUL R58, R58, R77 ;  /* 0x0000004d3a3a7220 */ /* 0x000fe20000400000 */
[----:B------:R0:W-:Y:S01]  /*32a0*/  STS [R3], R62 ;  /* 0x0000003e03007388 */ /* 0x0001e20000000800 */
[----:B------:R-:W-:Y:S01]  /*32b0*/  FFMA.FTZ R36, R45, R36, 0.1716887056827545166 ;  /* 0x3e2fcf2a2d247423 */ /* 0x000fe20000010024 */
[----:B------:R-:W-:Y:S01]  /*32c0*/  F2FP.PACK_AB R60, R60, R63 ;  /* 0x0000003f3c3c723e */ /* 0x000fe200000000ff */
[----:B------:R-:W-:Y:S01]  /*32d0*/  IMAD.IADD R40, R11, 0x1, -R40 ;  /* 0x000000010b287824 */ /* 0x000fe200078e0a28 */
[----:B------:R-:W-:Y:S01]  /*32e0*/  F2FP.PACK_AB R58, R59, R58 ;  /* 0x0000003a3b3a723e */ /* 0x000fe200000000ff */
[C---:B------:R-:W-:Y:S02]  /*32f0*/  FFMA.FTZ R36, R45.reuse, R36, -0.17900948226451873779 ;  /* 0xbe374e432d247423 */ /* 0x040fe40000010024 */
[----:B------:R-:W-:Y:S01]  /*3300*/  STS [R43+0x400], R60 ;  /* 0x0004003c2b007388 */ /* 0x000fe20000000800 */
[----:B------:R-:W-:Y:S02]  /*3310*/  FADD R40, R40, -1 ;  /* 0xbf80000028287421 */ /* 0x000fe40000000000 */
[----:B------:R-:W-:Y:S01]  /*3320*/  FFMA.FTZ R36, R45, R36, 0.20512372255325317383 ;  /* 0x3e520bf42d247423 */ /* 0x000fe20000010024 */
[----:B------:R-:W-:Y:S01]  /*3330*/  STS [R43+0x480], R58 ;  /* 0x0004803a2b007388 */ /* 0x000fe20000000800 */
[----:B0-----:R-:W-:-:S02]  /*3340*/  FFMA.FTZ R3, R40, R66, -0.16845393180847167969 ;  /* 0xbe2c7f3028037423 */ /* 0x001fc40000010042 */
[C---:B------:R-:W-:Y:S01]  /*3350*/  FFMA.FTZ R36, R45.reuse, R36, -0.24046532809734344482 ;  /* 0xbe763c8b2d247423 */ /* 0x040fe20000010024 */
[----:B------:R-:W-:Y:S01]  /*3360*/  STS [R42+0x800], R39 ;  /* 0x000800272a007388 */ /* 0x000fe20000000800 */
[C---:B------:R-:W-:Y:S02]  /*3370*/  FFMA.FTZ R3, R40.reuse, R3, 0.1716887056827545166 ;  /* 0x3e2fcf2a28037423 */ /* 0x040fe40000010003 */
[C---:B------:R-:W-:Y:S01]  /*3380*/  FFMA.FTZ R36, R45.reuse, R36, 0.28857114911079406738 ;  /* 0x3e93bf992d247423 */ /* 0x040fe20000010024 */
[----:B------:R0:W-:Y:S01]  /*3390*/  STS [R42+0x880], R35 ;  /* 0x000880232a007388 */ /* 0x0001e20000000800 */
[C---:B------:R-:W-:Y:S02]  /*33a0*/  FFMA.FTZ R3, R40.reuse, R3, -0.17900948226451873779 ;  /* 0xbe374e4328037423 */ /* 0x040fe40000010003 */
[----:B------:R-:W-:Y:S01]  /*33b0*/  FFMA.FTZ R36, R45, R36, -0.36067417263984680176 ;  /* 0xbeb8aa492d247423 */ /* 0x000fe20000010024 */
[----:B------:R1:W-:Y:S01]  /*33c0*/  STS [R44+0xc00], R38 ;  /* 0x000c00262c007388 */ /* 0x0003e20000000800 */
[----:B------:R-:W-:-:S02]  /*33d0*/  FFMA.FTZ R3, R40, R3, 0.20512372255325317383 ;  /* 0x3e520bf428037423 */ /* 0x000fc40000010003 */
[----:B------:R-:W-:Y:S01]  /*33e0*/  FFMA.FTZ R36, R45, R36, 0.48089820146560668945 ;  /* 0x3ef6384a2d247423 */ /* 0x000fe20000010024 */
[----:B------:R-:W-:Y:S01]  /*33f0*/  STS [R44+0xc80], R37 ;  /* 0x000c80252c007388 */ /* 0x000fe20000000800 */
[C---:B------:R-:W-:Y:S01]  /*3400*/  FFMA.FTZ R3, R40.reuse, R3, -0.24046532809734344482 ;  /* 0xbe763c8b28037423 */ /* 0x040fe20000010003 */
[----:B0-----:R-:W-:Y:S01]  /*3410*/  LOP3.LUT R35, R5, 0x4, RZ, 0x3c, !PT ;  /* 0x0000000405237812 */ /* 0x001fe200078e3cff */
[C---:B------:R-:W-:Y:S01]  /*3420*/  FFMA.FTZ R36, R45.reuse, R36, -0.72134751081466674805 ;  /* 0xbf38aa3b2d247423 */ /* 0x040fe20000010024 */
[----:B------:R-:W-:Y:S01]  /*3430*/  BAR.SYNC.DEFER_BLOCKING 0x0 ;  /* 0x0000000000007b1d */ /* 0x000fe20000010000 */
[----:B------:R-:W-:Y:S02]  /*3440*/  FFMA.FTZ R3, R40, R3, 0.28857114911079406738 ;  /* 0x3e93bf9928037423 */ /* 0x000fe40000010003 */
[----:B------:R-:W-:Y:S02]  /*3450*/  FMUL R36, R45, R36 ;  /* 0x000000242d247220 */ /* 0x000fe40000400000 */
[----:B------:R-:W-:-:S02]  /*3460*/  FADD R47, R47, -1 ;  /* 0xbf8000002f2f7421 */ /* 0x000fc40000000000 */
[----:B------:R-:W-:Y:S02]  /*3470*/  FMUL R36, R45, R36 ;  /* 0x000000242d247220 */ /* 0x000fe40000400000 */
[----:B------:R-:W-:Y:S02]  /*3480*/  FADD R41, R41, -1 ;  /* 0xbf80000029297421 */ /* 0x000fe40000000000 */
[----:B------:R-:W-:Y:S02]  /*3490*/  FFMA.FTZ R36, R45, 1.4426950216293334961, R36 ;  /* 0x3fb8aa3b2d247823 */ /* 0x000fe40000010024 */
[----:B------:R-:W-:Y:S02]  /*34a0*/  FFMA.FTZ R3, R40, R3, -0.36067417263984680176 ;  /* 0xbeb8aa4928037423 */ /* 0x000fe40000010003 */
[-C--:B-1----:R-:W-:Y:S02]  /*34b0*/  FFMA.FTZ R38, R47, R66.reuse, -0.16845393180847167969 ;  /* 0xbe2c7f302f267423 */ /* 0x082fe40000010042 */
[----:B------:R-:W-:-:S02]  /*34c0*/  FFMA.FTZ R42, R41, R66, -0.16845393180847167969 ;  /* 0xbe2c7f30292a7423 */ /* 0x000fc40000010042 */
[C---:B------:R-:W-:Y:S02]  /*34d0*/  FFMA.FTZ R3, R40.reuse, R3, 0.48089820146560668945 ;  /* 0x3ef6384a28037423 */ /* 0x040fe40000010003 */
[----:B------:R-:W-:Y:S02]  /*34e0*/  FFMA.FTZ R38, R47, R38, 0.1716887056827545166 ;  /* 0x3e2fcf2a2f267423 */ /* 0x000fe40000010026 */
[----:B------:R-:W-:Y:S01]  /*34f0*/  FFMA.FTZ R42, R41, R42, 0.1716887056827545166 ;  /* 0x3e2fcf2a292a7423 */ /* 0x000fe2000001002a */
[----:B------:R-:W0:Y:S01]  /*3500*/  LDS R37, [R5] ;  /* 0x0000000005257984 */ /* 0x000e220000000800 */
[----:B------:R-:W-:Y:S02]  /*3510*/  FFMA.FTZ R3, R40, R3, -0.72134751081466674805 ;  /* 0xbf38aa3b28037423 */ /* 0x000fe40000010003 */
[----:B------:R-:W-:Y:S01]  /*3520*/  FFMA.FTZ R38, R47, R38, -0.17900948226451873779 ;  /* 0xbe374e432f267423 */ /* 0x000fe20000010026 */
[----:B------:R-:W1:Y:S01]  /*3530*/  LDS R59, [R35] ;  /* 0x00000000233b7984 */ /* 0x000e620000000800 */
[----:B------:R-:W-:-:S02]  /*3540*/  FFMA.FTZ R42, R41, R42, -0.17900948226451873779 ;  /* 0xbe374e43292a7423 */ /* 0x000fc4000001002a */
[C---:B------:R-:W-:Y:S01]  /*3550*/  FMUL R3, R40.reuse, R3 ;  /* 0x0000000328037220 */ /* 0x040fe20000400000 */
[----:B------:R-:W2:Y:S01]  /*3560*/  LDS R39, [R5+0x100] ;  /* 0x0001000005277984 */ /* 0x000ea20000000800 */
[----:B------:R-:W-:Y:S02]  /*3570*/  FFMA.FTZ R38, R47, R38, 0.20512372255325317383 ;  /* 0x3e520bf42f267423 */ /* 0x000fe40000010026 */
[----:B------:R-:W-:Y:S01]  /*3580*/  FFMA.FTZ R42, R41, R42, 0.20512372255325317383 ;  /* 0x3e520bf4292a7423 */ /* 0x000fe2000001002a */
[----:B------:R-:W3:Y:S01]  /*3590*/  LDS R61, [R35+0x100] ;  /* 0x00010000233d7984 */ /* 0x000ee20000000800 */
[----:B------:R-:W-:Y:S02]  /*35a0*/  FMUL R3, R40, R3 ;  /* 0x0000000328037220 */ /* 0x000fe40000400000 */
[----:B------:R-:W-:Y:S01]  /*35b0*/  FFMA.FTZ R38, R47, R38, -0.24046532809734344482 ;  /* 0xbe763c8b2f267423 */ /* 0x000fe20000010026 */
[----:B------:R-:W4:Y:S01]  /*35c0*/  LDS R43, [R5+0x200] ;  /* 0x00020000052b7984 */ /* 0x000f220000000800 */
[----:B------:R-:W-:-:S02]  /*35d0*/  FFMA.FTZ R42, R41, R42, -0.24046532809734344482 ;  /* 0xbe763c8b292a7423 */ /* 0x000fc4000001002a */
[----:B------:R-:W-:Y:S01]  /*35e0*/  FFMA.FTZ R40, R40, 1.4426950216293334961, R3 ;  /* 0x3fb8aa3b28287823 */ /* 0x000fe20000010003 */
[----:B------:R-:W5:Y:S01]  /*35f0*/  LDS R63, [R35+0x200] ;  /* 0x00020000233f7984 */ /* 0x000f620000000800 */
[----:B------:R-:W-:Y:S02]  /*3600*/  @P2 IMAD.MOV.U32 R3, RZ, RZ, 0x7f800000 ;  /* 0x7f800000ff032424 */ /* 0x000fe400078e00ff */
[----:B------:R-:W-:Y:S01]  /*3610*/  FFMA.FTZ R38, R47, R38, 0.28857114911079406738 ;  /* 0x3e93bf992f267423 */ /* 0x000fe20000010026 */
[----:B------:R0:W5:Y:S01]  /*3620*/  LDS R45, [R5+0x300] ;  /* 0x00030000052d7984 */ /* 0x0001620000000800 */
[----:B------:R-:W-:Y:S02]  /*3630*/  FFMA.FTZ R42, R41, R42, 0.28857114911079406738 ;  /* 0x3e93bf99292a7423 */ /* 0x000fe4000001002a */
[----:B------:R-:W-:Y:S01]  /*3640*/  FADD R31, R31, R36 ;  /* 0x000000241f1f7221 */ /* 0x000fe20000000000 */
[----:B------:R-:W5:Y:S01]  /*3650*/  LDS R65, [R35+0x300] ;  /* 0x0003000023417984 */ /* 0x000f620000000800 */
[----:B------:R-:W-:Y:S01]  /*3660*/  @P2 FFMA.FTZ R31, R2, R3, +INF ;  /* 0x7f800000021f2423 */ /* 0x000fe20000010003 */
[----:B------:R-:W-:Y:S01]  /*3670*/  @P1 MOV R3, 0x7f800000 ;  /* 0x7f80000000031802 */ /* 0x000fe20000000f00 */
[----:B------:R-:W-:Y:S01]  /*3680*/  @P4 IMAD.MOV.U32 R2, RZ, RZ, 0x7f800000 ;  /* 0x7f800000ff024424 */ /* 0x000fe200078e00ff */
[----:B0-----:R-:W-:Y:S01]  /*3690*/  @P5 MOV R5, 0x7f800000 ;  /* 0x7f80000000055802 */ /* 0x001fe20000000f00 */
[----:B------:R-:W-:Y:S01]  /*36a0*/  FFMA.FTZ R38, R47, R38, -0.36067417263984680176 ;  /* 0xbeb8aa492f267423 */ /* 0x000fe20000010026 */
[----:B------:R-:W-:Y:S01]  /*36b0*/  FSETP.NEU.AND P2, PT, R4, RZ, PT ;  /* 0x000000ff0400720b */ /* 0x000fe20003f4d000 */
[----:B------:R-:W-:-:S02]  /*36c0*/  FFMA.FTZ R42, R41, R42, -0.36067417263984680176 ;  /* 0xbeb8aa49292a7423 */ /* 0x000fc4000001002a */
[----:B------:R-:W-:Y:S02]  /*36d0*/  FADD R33, R33, R40 ;  /* 0x0000002821217221 */ /* 0x000fe40000000000 */
[----:B------:R-:W-:Y:S01]  /*36e0*/  @P4 FFMA.FTZ R33, R11, R2, +INF ;  /* 0x7f8000000b214423 */ /* 0x000fe20000010002 */
[----:B------:R0:W-:Y:S01]  /*36f0*/  STG.E.U16 [R24.64], R37 ;  /* 0x0000002518007986 */ /* 0x0001e2000c101504 */
[----:B------:R-:W-:Y:S01]  /*3700*/  PRMT R2, R37, 0x7632, R2 ;  /* 0x0000763225027816 */ /* 0x000fe20000000002 */
[----:B------:R-:W-:Y:S01]  /*3710*/  FFMA.FTZ R38, R47, R38, 0.48089820146560668945 ;  /* 0x3ef6384a2f267423 */ /* 0x000fe20000010026 */
[----:B------:R-:W-:Y:S01]  /*3720*/  FSETP.NEU.AND P4, PT, R30, RZ, PT ;  /* 0x000000ff1e00720b */ /* 0x000fe20003f8d000 */
[----:B-1----:R-:W-:Y:S01]  /*3730*/  STG.E.U16 [R22.64], R59 ;  /* 0x0000003b16007986 */ /* 0x002fe2000c101504 */
[----:B------:R-:W-:Y:S02]  /*3740*/  FFMA.FTZ R42, R41, R42, 0.48089820146560668945 ;  /* 0x3ef6384a292a7423 */ /* 0x000fe4000001002a */
[----:B------:R-:W-:Y:S01]  /*3750*/  FFMA.FTZ R38, R47, R38, -0.72134751081466674805 ;  /* 0xbf38aa3b2f267423 */ /* 0x000fe20000010026 */
[----:B--2---:R1:W-:Y:S01]  /*3760*/  STG.E.U16 [R8.64], R39 ;  /* 0x0000002708007986 */ /* 0x0043e2000c101504 */
[----:B------:R-:W-:-:S02]  /*3770*/  FFMA.FTZ R42, R41, R42, -0.72134751081466674805 ;  /* 0xbf38aa3b292a7423 */ /* 0x000fc4000001002a */
[----:B------:R-:W-:Y:S01]  /*3780*/  FMUL R38, R47, R38 ;  /* 0x000000262f267220 */ /* 0x000fe20000400000 */
[----:B---3--:R2:W-:Y:S01]  /*3790*/  STG.E.U16 [R26.64], R61 ;  /* 0x0000003d1a007986 */ /* 0x0085e2000c101504 */
[----:B0-----:R-:W-:Y:S01]  /*37a0*/  PRMT R25, R59, 0x7632, R25 ;  /* 0x000076323b197816 */ /* 0x001fe20000000019 */
[----:B------:R-:W-:Y:S01]  /*37b0*/  FMUL R42, R41, R42 ;  /* 0x0000002a292a7220 */ /* 0x000fe20000400000 */
[----:B------:R-:W-:Y:S01]  /*37c0*/  PRMT R24, R39, 0x7632, R24 ;  /* 0x0000763227187816 */ /* 0x000fe20000000018 */
[----:B----4-:R-:W-:Y:S01]  /*37d0*/  STG.E.U16 [R14.64], R43 ;  /* 0x0000002b0e007986 */ /* 0x010fe2000c101504 */
[----:B------:R-:W-:Y:S02]  /*37e0*/  FMUL R38, R47, R38 ;  /* 0x000000262f267220 */ /* 0x000fe40000400000 */
[----:B------:R-:W-:Y:S01]  /*37f0*/  FMUL R42, R41, R42 ;  /* 0x0000002a292a7220 */ /* 0x000fe20000400000 */
[----:B-----5:R-:W-:Y:S01]  /*3800*/  STG.E.U16 [R12.64], R63 ;  /* 0x0000003f0c007986 */ /* 0x020fe2000c101504 */
[----:B-1----:R-:W-:Y:S01]  /*3810*/  PRMT R8, R61, 0x7632, R8 ;  /* 0x000076323d087816 */ /* 0x002fe20000000008 */
[----:B------:R-:W-:-:S02]  /*3820*/  FFMA.FTZ R47, R47, 1.4426950216293334961, R38 ;  /* 0x3fb8aa3b2f2f7823 */ /* 0x000fc40000010026 */
[----:B------:R0:W-:Y:S01]  /*3830*/  STG.E.U16 [R20.64], R45 ;  /* 0x0000002d14007986 */ /* 0x0001e2000c101504 */
[----:B--2---:R-:W-:Y:S01]  /*3840*/  PRMT R27, R43, 0x7632, R27 ;  /* 0x000076322b1b7816 */ /* 0x004fe2000000001b */
[----:B------:R-:W-:Y:S01]  /*3850*/  FFMA.FTZ R41, R41, 1.4426950216293334961, R42 ;  /* 0x3fb8aa3b29297823 */ /* 0x000fe2000001002a */
[----:B------:R-:W-:Y:S01]  /*3860*/  PRMT R26, R63, 0x7632, R26 ;  /* 0x000076323f1a7816 */ /* 0x000fe2000000001a */
[----:B------:R1:W-:Y:S01]  /*3870*/  STG.E.U16 [R18.64], R65 ;  /* 0x0000004112007986 */ /* 0x0003e2000c101504 */
[----:B------:R-:W-:Y:S02]  /*3880*/  FADD R32, R32, R47 ;  /* 0x0000002f20207221 */ /* 0x000fe40000000000 */
[----:B------:R-:W-:Y:S01]  /*3890*/  FADD R34, R34, R41 ;  /* 0x0000002922227221 */ /* 0x000fe20000000000 */
[----:B------:R2:W-:Y:S01]  /*38a0*/  STG.E.U16 [R16.64], R2 ;  /* 0x0000000210007986 */ /* 0x0005e2000c101504 */
[----:B------:R-:W-:Y:S01]  /*38b0*/  @P5 FFMA.FTZ R32, R4, R5, +INF ;  /* 0x7f80000004205423 */ /* 0x000fe20000010005 */
[----:B------:R-:W-:Y:S01]  /*38c0*/  FSETP.NEU.AND P5, PT, R11, RZ, PT ;  /* 0x000000ff0b00720b */ /* 0x000fe20003fad000 */
[----:B------:R-:W-:Y:S01]  /*38d0*/  @P1 FFMA.FTZ R34, R30, R3, +INF ;  /* 0x7f8000001e221423 */ /* 0x000fe20000010003 */
[----:B------:R3:W-:Y:S01]  /*38e0*/  STG.E.U16 [R50.64], R25 ;  /* 0x0000001932007986 */ /* 0x0007e2000c101504 */
[----:B0-----:R-:W-:-:S02]  /*38f0*/  PRMT R45, R45, 0x7632, R45 ;  /* 0x000076322d2d7816 */ /* 0x001fc4000000002d */
[----:B------:R-:W-:Y:S01]  /*3900*/  FSEL R4, R31, -INF , P3 ;  /* 0xff8000001f047808 */ /* 0x000fe20001800000 */
[----:B------:R3:W-:Y:S01]  /*3910*/  STG.E.U16 [R48.64], R24 ;  /* 0x0000001830007986 */ /* 0x0007e2000c101504 */
[----:B-1----:R-:W-:Y:S02]  /*3920*/  PRMT R65, R65, 0x7632, R65 ;  /* 0x0000763241417816 */ /* 0x002fe40000000041 */
[----:B------:R-:W-:Y:S01]  /*3930*/  FSEL R3, R32, -INF , P2 ;  /* 0xff80000020037808 */ /* 0x000fe20001000000 */
[----:B------:R3:W-:Y:S01]  /*3940*/  STG.E.U16 [R28.64], R8 ;  /* 0x000000081c007986 */ /* 0x0007e2000c101504 */
[----:B--2---:R-:W-:Y:S01]  /*3950*/  FSEL R2, R33, -INF , P5 ;  /* 0xff80000021027808 */ /* 0x004fe20002800000 */
[----:B------:R-:W-:Y:S01]  /*3960*/  FFMA R12, R4, 0.69314718246459960938, R69 ;  /* 0x3f317218040c7823 */ /* 0x000fe20000000045 */
[----:B------:R-:W-:Y:S01]  /*3970*/  FSEL R5, R34, -INF , P4 ;  /* 0xff80000022057808 */ /* 0x000fe20002000000 */
[----:B------:R3:W-:Y:S01]  /*3980*/  STG.E.U16 [R54.64], R27 ;  /* 0x0000001b36007986 */ /* 0x0007e2000c101504 */
[----:B------:R-:W-:-:S02]  /*3990*/  FFMA R13, R3, 0.69314718246459960938, R68 ;  /* 0x3f317218030d7823 */ /* 0x000fc40000000044 */
[----:B------:R-:W-:Y:S01]  /*39a0*/  FFMA R14, R2, 0.69314718246459960938, R71 ;  /* 0x3f317218020e7823 */ /* 0x000fe20000000047 */
[----:B------:R3:W-:Y:S01]  /*39b0*/  STG.E.U16 [R52.64], R26 ;  /* 0x0000001a34007986 */ /* 0x0007e2000c101504 */
[----:B------:R-:W-:-:S03]  /*39c0*/  FFMA R15, R5, 0.69314718246459960938, R70 ;  /* 0x3f317218050f7823 */ /* 0x000fc60000000046 */
[----:B------:R3:W-:Y:S04]  /*39d0*/  STG.E.U16 [R6.64], R45 ;  /* 0x0000002d06007986 */ /* 0x0007e8000c101504 */
[----:B------:R3:W-:Y:S04]  /*39e0*/  STG.E.U16 [R56.64], R65 ;  /* 0x0000004138007986 */ /* 0x0007e8000c101504 */
[----:B------:R-:W-:Y:S06]  /*39f0*/  BAR.SYNC.DEFER_BLOCKING 0x0 ;  /* 0x0000000000007b1d */ /* 0x000fec0000010000 */
[----:B------:R3:W-:Y:S04]  /*3a00*/  STS.128 [R82], R12 ;  /* 0x0000000c52007388 */ /* 0x0007e80000000c00 */
[----:B------:R-:W-:Y:S06]  /*3a10*/  BAR.SYNC.DEFER_BLOCKING 0x0 ;  /* 0x0000000000007b1d */ /* 0x000fec0000010000 */
[----:B------:R-:W-:Y:S05]  /*3a20*/  @P0 EXIT ;  /* 0x000000000000094d */ /* 0x000fea0003800000 */
[----:B---3--:R-:W0:Y:S01]  /*3a30*/  LDS R5, [R10] ;  /* 0x000000000a057984 */ /* 0x008e220000000800 */
[----:B------:R-:W-:Y:S01]  /*3a40*/  IMAD R0, R0, c[0x0][0x1cc], RZ ;  /* 0x0000730000007a24 */ /* 0x000fe200078e02ff */
[C---:B------:R-:W-:Y:S01]  /*3a50*/  SHF.L.U32 R3, R85.reuse, 0x2, RZ ;  /* 0x0000000255037819 */ /* 0x040fe200000006ff */
[----:B------:R-:W-:-:S04]  /*3a60*/  IMAD.HI R85, R85, 0x4, RZ ;  /* 0x0000000455557827 */ /* 0x000fc800078e02ff */
[C---:B------:R-:W-:Y:S02]  /*3a70*/  IMAD.SHL.U32 R2, R0.reuse, 0x4, RZ ;  /* 0x0000000400027824 */ /* 0x040fe400078e00ff */
[----:B------:R-:W-:-:S03]  /*3a80*/  IMAD.HI R0, R0, 0x4, RZ ;  /* 0x0000000400007827 */ /* 0x000fc600078e02ff */
[----:B------:R-:W-:-:S04]  /*3a90*/  IADD3 R2, P0, P1, R3, c[0x0][0x180], R2 ;  /* 0x0000600003027a10 */ /* 0x000fc8000791e002 */
[----:B------:R-:W-:-:S05]  /*3aa0*/  IADD3.X R3, R85, c[0x0][0x184], R0, P0, P1 ;  /* 0x0000610055037a10 */ /* 0x000fca00007e2400 */
[----:B0-----:R-:W-:Y:S01]  /*3ab0*/  STG.E [R2.64], R5 ;  /* 0x0000000502007986 */ /* 0x001fe2000c101904 */
[----:B------:R-:W-:Y:S05]  /*3ac0*/  EXIT ;  /* 0x000000000000794d */ /* 0x000fea0003800000 */
.L_x_2:
[----:B------:R-:W-:-:S00]  /*3ad0*/  BRA `(.L_x_2) ;  /* 0xfffffff000007947 */ /* 0x000fc0000383ffff */
[----:B------:R-:W-:-:S00]  /*3ae0*/  NOP ;  /* 0x0000000000007918 */ /* 0x000fc00000000000 */
        /* <DEDUP_REMOVED lines=9> */
.L_x_3:


//--------------------- .nv.global.init           --------------------------
	.section	.nv.global.init,"aw",@progbits
.nv.global.init:
	.type		_$_str,@object
	.size		_$_str,(.L_0 - _$_str)
_$_str:
        /*0000*/ 	.byte	0x5f, 0x5f, 0x43, 0x55, 0x44, 0x41, 0x5f, 0x46, 0x54, 0x5a, 0x00
.L_0:


//--------------------- .nv.shared.attn_fwd       --------------------------
	.section	.nv.shared.attn_fwd,"aw",@nobits
	.sectionflags	@""
	.align	16
